//
// Generated by NVIDIA NVVM Compiler
//
// Compiler Build ID: CL-36424714
// Cuda compilation tools, release 13.0, V13.0.88
// Based on NVVM 20.0.0
//

.version 9.0
.target sm_100
.address_size 64

	// .globl	_Z10init_spinsPaPKfxx

.visible .entry _Z10init_spinsPaPKfxx(
	.param .u64 .ptr .align 1 _Z10init_spinsPaPKfxx_param_0,
	.param .u64 .ptr .align 1 _Z10init_spinsPaPKfxx_param_1,
	.param .u64 _Z10init_spinsPaPKfxx_param_2,
	.param .u64 _Z10init_spinsPaPKfxx_param_3
)
{
	.reg .pred 	%p<2>;
	.reg .b16 	%rs<2>;
	.reg .b32 	%r<5>;
	.reg .b32 	%f<2>;
	.reg .b64 	%rd<9>;

	ld.param.u64 	%rd1, [_Z10init_spinsPaPKfxx_param_0];
	ld.param.u64 	%rd2, [_Z10init_spinsPaPKfxx_param_1];
	cvta.to.global.u64 	%rd3, %rd1;
	cvta.to.global.u64 	%rd4, %rd2;
	mov.u32 	%r1, %tid.x;
	mov.u32 	%r2, %ntid.x;
	mov.u32 	%r3, %ctaid.x;
	mad.lo.s32 	%r4, %r2, %r3, %r1;
	cvt.s64.s32 	%rd5, %r4;
	mul.wide.s32 	%rd6, %r4, 4;
	add.s64 	%rd7, %rd4, %rd6;
	ld.global.nc.f32 	%f1, [%rd7];
	setp.lt.f32 	%p1, %f1, 0f3F000000;
	selp.b16 	%rs1, -1, 1, %p1;
	add.s64 	%rd8, %rd3, %rd5;
	st.global.u8 	[%rd8], %rs1;
	ret;

}
	// .globl	_Z14update_latticeILb1ELb0EEvPaPKaS2_S2_PKffxx
.visible .entry _Z14update_latticeILb1ELb0EEvPaPKaS2_S2_PKffxx(
	.param .u64 .ptr .align 1 _Z14update_latticeILb1ELb0EEvPaPKaS2_S2_PKffxx_param_0,
	.param .u64 .ptr .align 1 _Z14update_latticeILb1ELb0EEvPaPKaS2_S2_PKffxx_param_1,
	.param .u64 .ptr .align 1 _Z14update_latticeILb1ELb0EEvPaPKaS2_S2_PKffxx_param_2,
	.param .u64 .ptr .align 1 _Z14update_latticeILb1ELb0EEvPaPKaS2_S2_PKffxx_param_3,
	.param .u64 .ptr .align 1 _Z14update_latticeILb1ELb0EEvPaPKaS2_S2_PKffxx_param_4,
	.param .f32 _Z14update_latticeILb1ELb0EEvPaPKaS2_S2_PKffxx_param_5,
	.param .u64 _Z14update_latticeILb1ELb0EEvPaPKaS2_S2_PKffxx_param_6,
	.param .u64 _Z14update_latticeILb1ELb0EEvPaPKaS2_S2_PKffxx_param_7
)
{
	.reg .pred 	%p<8>;
	.reg .b16 	%rs<29>;
	.reg .b32 	%r<13>;
	.reg .b32 	%f<20>;
	.reg .b64 	%rd<56>;

	ld.param.u64 	%rd14, [_Z14update_latticeILb1ELb0EEvPaPKaS2_S2_PKffxx_param_3];
	ld.param.f32 	%f1, [_Z14update_latticeILb1ELb0EEvPaPKaS2_S2_PKffxx_param_5];
	ld.param.u64 	%rd16, [_Z14update_latticeILb1ELb0EEvPaPKaS2_S2_PKffxx_param_6];
	ld.param.u64 	%rd17, [_Z14update_latticeILb1ELb0EEvPaPKaS2_S2_PKffxx_param_7];
	mov.u32 	%r1, %ntid.x;
	mov.u32 	%r2, %ctaid.x;
	mul.wide.u32 	%rd18, %r1, %r2;
	mov.u32 	%r3, %tid.x;
	cvt.u64.u32 	%rd19, %r3;
	add.s64 	%rd1, %rd18, %rd19;
	or.b64  	%rd20, %rd1, %rd17;
	and.b64  	%rd21, %rd20, -4294967296;
	setp.ne.s64 	%p1, %rd21, 0;
	@%p1 bra 	$L__BB1_2;
	cvt.u32.u64 	%r4, %rd17;
	cvt.u32.u64 	%r5, %rd1;
	div.u32 	%r6, %r5, %r4;
	mul.lo.s32 	%r7, %r6, %r4;
	sub.s32 	%r8, %r5, %r7;
	cvt.u64.u32 	%rd54, %r6;
	cvt.u64.u32 	%rd55, %r8;
	bra.uni 	$L__BB1_3;
$L__BB1_2:
	div.s64 	%rd54, %rd1, %rd17;
	mul.lo.s64 	%rd22, %rd54, %rd17;
	sub.s64 	%rd55, %rd1, %rd22;
$L__BB1_3:
	cvt.s64.s32 	%rd8, %rd54;
	setp.ge.s64 	%p2, %rd8, %rd16;
	cvt.s64.s32 	%rd9, %rd55;
	setp.ge.s64 	%p3, %rd9, %rd17;
	or.pred  	%p4, %p2, %p3;
	@%p4 bra 	$L__BB1_6;
	ld.param.u64 	%rd53, [_Z14update_latticeILb1ELb0EEvPaPKaS2_S2_PKffxx_param_4];
	ld.param.u64 	%rd52, [_Z14update_latticeILb1ELb0EEvPaPKaS2_S2_PKffxx_param_2];
	ld.param.u64 	%rd51, [_Z14update_latticeILb1ELb0EEvPaPKaS2_S2_PKffxx_param_1];
	ld.param.u64 	%rd50, [_Z14update_latticeILb1ELb0EEvPaPKaS2_S2_PKffxx_param_0];
	cvta.to.global.u64 	%rd23, %rd50;
	cvta.to.global.u64 	%rd24, %rd51;
	cvta.to.global.u64 	%rd25, %rd14;
	cvta.to.global.u64 	%rd26, %rd52;
	cvta.to.global.u64 	%rd27, %rd53;
	cvt.u32.u64 	%r9, %rd55;
	cvt.u32.u64 	%r10, %rd54;
	setp.gt.s32 	%p5, %r10, 0;
	selp.b64 	%rd28, %rd54, %rd16, %p5;
	setp.gt.s32 	%p6, %r9, 0;
	selp.b64 	%rd29, %rd55, %rd17, %p6;
	mul.lo.s64 	%rd30, %rd8, %rd17;
	add.s64 	%rd31, %rd30, %rd9;
	add.s64 	%rd32, %rd24, %rd31;
	ld.global.nc.u8 	%rs2, [%rd32];
	cvt.u16.u8 	%rs3, %rs2;
	add.s64 	%rd33, %rd28, -1;
	cvt.s64.s32 	%rd34, %rd33;
	mul.lo.s64 	%rd35, %rd34, %rd17;
	add.s64 	%rd36, %rd35, %rd9;
	add.s64 	%rd37, %rd24, %rd36;
	ld.global.nc.u8 	%rs4, [%rd37];
	cvt.u16.u8 	%rs5, %rs4;
	add.s16 	%rs6, %rs5, %rs3;
	add.s64 	%rd38, %rd29, -1;
	cvt.s64.s32 	%rd39, %rd38;
	add.s64 	%rd40, %rd35, %rd39;
	add.s64 	%rd41, %rd24, %rd40;
	ld.global.nc.u8 	%rs7, [%rd41];
	cvt.u16.u8 	%rs8, %rs7;
	add.s16 	%rs9, %rs6, %rs8;
	add.s64 	%rd42, %rd39, %rd30;
	add.s64 	%rd43, %rd24, %rd42;
	ld.global.nc.u8 	%rs10, [%rd43];
	cvt.u16.u8 	%rs11, %rs10;
	add.s16 	%rs12, %rs9, %rs11;
	add.s64 	%rd44, %rd25, %rd31;
	ld.global.nc.u8 	%rs13, [%rd44];
	cvt.u16.u8 	%rs14, %rs13;
	mul.lo.s16 	%rs15, %rs14, %rs3;
	add.s64 	%rd45, %rd25, %rd36;
	ld.global.nc.u8 	%rs16, [%rd45];
	cvt.u16.u8 	%rs17, %rs16;
	mad.lo.s16 	%rs18, %rs17, %rs5, %rs15;
	add.s64 	%rd46, %rd26, %rd31;
	ld.global.nc.u8 	%rs19, [%rd46];
	cvt.u16.u8 	%rs20, %rs19;
	mad.lo.s16 	%rs21, %rs18, %rs20, %rs12;
	mul.lo.s16 	%rs22, %rs17, %rs8;
	mad.lo.s16 	%rs23, %rs14, %rs11, %rs22;
	add.s64 	%rd47, %rd26, %rd42;
	ld.global.nc.u8 	%rs24, [%rd47];
	cvt.u16.u8 	%rs25, %rs24;
	mad.lo.s16 	%rs26, %rs23, %rs25, %rs21;
	cvt.s16.s8 	%rs27, %rs26;
	add.s64 	%rd10, %rd23, %rd31;
	ld.global.s8 	%rs1, [%rd10];
	mul.f32 	%f2, %f1, 0fC0000000;
	cvt.rn.f32.s16 	%f3, %rs27;
	mul.f32 	%f4, %f2, %f3;
	cvt.rn.f32.s16 	%f5, %rs1;
	mul.f32 	%f6, %f4, %f5;
	fma.rn.f32 	%f7, %f6, 0f3BBB989D, 0f3F000000;
	cvt.sat.f32.f32 	%f8, %f7;
	mov.f32 	%f9, 0f4B400001;
	mov.f32 	%f10, 0f437C0000;
	fma.rm.f32 	%f11, %f8, %f10, %f9;
	add.f32 	%f12, %f11, 0fCB40007F;
	neg.f32 	%f13, %f12;
	fma.rn.f32 	%f14, %f6, 0f3FB8AA3B, %f13;
	fma.rn.f32 	%f15, %f6, 0f32A57060, %f14;
	mov.b32 	%r11, %f11;
	shl.b32 	%r12, %r11, 23;
	mov.b32 	%f16, %r12;
	ex2.approx.ftz.f32 	%f17, %f15;
	mul.f32 	%f18, %f17, %f16;
	shl.b64 	%rd48, %rd31, 2;
	add.s64 	%rd49, %rd27, %rd48;
	ld.global.nc.f32 	%f19, [%rd49];
	setp.geu.f32 	%p7, %f19, %f18;
	@%p7 bra 	$L__BB1_6;
	neg.s16 	%rs28, %rs1;
	st.global.u8 	[%rd10], %rs28;
$L__BB1_6:
	ret;

}
	// .globl	_Z14update_latticeILb0ELb0EEvPaPKaS2_S2_PKffxx
.visible .entry _Z14update_latticeILb0ELb0EEvPaPKaS2_S2_PKffxx(
	.param .u64 .ptr .align 1 _Z14update_latticeILb0ELb0EEvPaPKaS2_S2_PKffxx_param_0,
	.param .u64 .ptr .align 1 _Z14update_latticeILb0ELb0EEvPaPKaS2_S2_PKffxx_param_1,
	.param .u64 .ptr .align 1 _Z14update_latticeILb0ELb0EEvPaPKaS2_S2_PKffxx_param_2,
	.param .u64 .ptr .align 1 _Z14update_latticeILb0ELb0EEvPaPKaS2_S2_PKffxx_param_3,
	.param .u64 .ptr .align 1 _Z14update_latticeILb0ELb0EEvPaPKaS2_S2_PKffxx_param_4,
	.param .f32 _Z14update_latticeILb0ELb0EEvPaPKaS2_S2_PKffxx_param_5,
	.param .u64 _Z14update_latticeILb0ELb0EEvPaPKaS2_S2_PKffxx_param_6,
	.param .u64 _Z14update_latticeILb0ELb0EEvPaPKaS2_S2_PKffxx_param_7
)
{
	.reg .pred 	%p<8>;
	.reg .b16 	%rs<29>;
	.reg .b32 	%r<12>;
	.reg .b32 	%f<20>;
	.reg .b64 	%rd<57>;

	ld.param.u64 	%rd15, [_Z14update_latticeILb0ELb0EEvPaPKaS2_S2_PKffxx_param_3];
	ld.param.f32 	%f1, [_Z14update_latticeILb0ELb0EEvPaPKaS2_S2_PKffxx_param_5];
	ld.param.u64 	%rd17, [_Z14update_latticeILb0ELb0EEvPaPKaS2_S2_PKffxx_param_6];
	ld.param.u64 	%rd18, [_Z14update_latticeILb0ELb0EEvPaPKaS2_S2_PKffxx_param_7];
	mov.u32 	%r1, %ntid.x;
	mov.u32 	%r2, %ctaid.x;
	mul.wide.u32 	%rd19, %r1, %r2;
	mov.u32 	%r3, %tid.x;
	cvt.u64.u32 	%rd20, %r3;
	add.s64 	%rd1, %rd19, %rd20;
	or.b64  	%rd21, %rd1, %rd18;
	and.b64  	%rd22, %rd21, -4294967296;
	setp.ne.s64 	%p1, %rd22, 0;
	@%p1 bra 	$L__BB2_2;
	cvt.u32.u64 	%r4, %rd18;
	cvt.u32.u64 	%r5, %rd1;
	div.u32 	%r6, %r5, %r4;
	mul.lo.s32 	%r7, %r6, %r4;
	sub.s32 	%r8, %r5, %r7;
	cvt.u64.u32 	%rd55, %r6;
	cvt.u64.u32 	%rd56, %r8;
	bra.uni 	$L__BB2_3;
$L__BB2_2:
	div.s64 	%rd55, %rd1, %rd18;
	mul.lo.s64 	%rd23, %rd55, %rd18;
	sub.s64 	%rd56, %rd1, %rd23;
$L__BB2_3:
	cvt.s64.s32 	%rd8, %rd55;
	setp.ge.s64 	%p2, %rd8, %rd17;
	shl.b64 	%rd9, %rd56, 32;
	cvt.s64.s32 	%rd10, %rd56;
	setp.ge.s64 	%p3, %rd10, %rd18;
	or.pred  	%p4, %p2, %p3;
	@%p4 bra 	$L__BB2_6;
	ld.param.u64 	%rd54, [_Z14update_latticeILb0ELb0EEvPaPKaS2_S2_PKffxx_param_4];
	ld.param.u64 	%rd53, [_Z14update_latticeILb0ELb0EEvPaPKaS2_S2_PKffxx_param_2];
	ld.param.u64 	%rd52, [_Z14update_latticeILb0ELb0EEvPaPKaS2_S2_PKffxx_param_1];
	ld.param.u64 	%rd51, [_Z14update_latticeILb0ELb0EEvPaPKaS2_S2_PKffxx_param_0];
	cvta.to.global.u64 	%rd24, %rd51;
	cvta.to.global.u64 	%rd25, %rd52;
	cvta.to.global.u64 	%rd26, %rd15;
	cvta.to.global.u64 	%rd27, %rd53;
	cvta.to.global.u64 	%rd28, %rd54;
	cvt.u32.u64 	%r9, %rd55;
	setp.gt.s32 	%p5, %r9, 0;
	selp.b64 	%rd29, %rd55, %rd17, %p5;
	add.s64 	%rd30, %rd9, 4294967296;
	shr.s64 	%rd31, %rd30, 32;
	setp.lt.s64 	%p6, %rd31, %rd18;
	mul.lo.s64 	%rd32, %rd8, %rd18;
	add.s64 	%rd33, %rd32, %rd10;
	add.s64 	%rd34, %rd25, %rd33;
	ld.global.nc.u8 	%rs2, [%rd34];
	cvt.u16.u8 	%rs3, %rs2;
	add.s64 	%rd35, %rd29, -1;
	cvt.s64.s32 	%rd36, %rd35;
	mul.lo.s64 	%rd37, %rd36, %rd18;
	add.s64 	%rd38, %rd37, %rd10;
	add.s64 	%rd39, %rd25, %rd38;
	ld.global.nc.u8 	%rs4, [%rd39];
	cvt.u16.u8 	%rs5, %rs4;
	add.s16 	%rs6, %rs5, %rs3;
	selp.b64 	%rd40, %rd31, 0, %p6;
	add.s64 	%rd41, %rd37, %rd40;
	add.s64 	%rd42, %rd25, %rd41;
	ld.global.nc.u8 	%rs7, [%rd42];
	cvt.u16.u8 	%rs8, %rs7;
	add.s16 	%rs9, %rs6, %rs8;
	add.s64 	%rd43, %rd40, %rd32;
	add.s64 	%rd44, %rd25, %rd43;
	ld.global.nc.u8 	%rs10, [%rd44];
	cvt.u16.u8 	%rs11, %rs10;
	add.s16 	%rs12, %rs9, %rs11;
	add.s64 	%rd45, %rd26, %rd33;
	ld.global.nc.u8 	%rs13, [%rd45];
	cvt.u16.u8 	%rs14, %rs13;
	mul.lo.s16 	%rs15, %rs14, %rs3;
	add.s64 	%rd46, %rd26, %rd38;
	ld.global.nc.u8 	%rs16, [%rd46];
	cvt.u16.u8 	%rs17, %rs16;
	mad.lo.s16 	%rs18, %rs17, %rs5, %rs15;
	add.s64 	%rd47, %rd27, %rd33;
	ld.global.nc.u8 	%rs19, [%rd47];
	cvt.u16.u8 	%rs20, %rs19;
	mad.lo.s16 	%rs21, %rs18, %rs20, %rs12;
	mul.lo.s16 	%rs22, %rs17, %rs8;
	mad.lo.s16 	%rs23, %rs14, %rs11, %rs22;
	add.s64 	%rd48, %rd27, %rd43;
	ld.global.nc.u8 	%rs24, [%rd48];
	cvt.u16.u8 	%rs25, %rs24;
	mad.lo.s16 	%rs26, %rs23, %rs25, %rs21;
	cvt.s16.s8 	%rs27, %rs26;
	add.s64 	%rd11, %rd24, %rd33;
	ld.global.s8 	%rs1, [%rd11];
	mul.f32 	%f2, %f1, 0fC0000000;
	cvt.rn.f32.s16 	%f3, %rs27;
	mul.f32 	%f4, %f2, %f3;
	cvt.rn.f32.s16 	%f5, %rs1;
	mul.f32 	%f6, %f4, %f5;
	fma.rn.f32 	%f7, %f6, 0f3BBB989D, 0f3F000000;
	cvt.sat.f32.f32 	%f8, %f7;
	mov.f32 	%f9, 0f4B400001;
	mov.f32 	%f10, 0f437C0000;
	fma.rm.f32 	%f11, %f8, %f10, %f9;
	add.f32 	%f12, %f11, 0fCB40007F;
	neg.f32 	%f13, %f12;
	fma.rn.f32 	%f14, %f6, 0f3FB8AA3B, %f13;
	fma.rn.f32 	%f15, %f6, 0f32A57060, %f14;
	mov.b32 	%r10, %f11;
	shl.b32 	%r11, %r10, 23;
	mov.b32 	%f16, %r11;
	ex2.approx.ftz.f32 	%f17, %f15;
	mul.f32 	%f18, %f17, %f16;
	shl.b64 	%rd49, %rd33, 2;
	add.s64 	%rd50, %rd28, %rd49;
	ld.global.nc.f32 	%f19, [%rd50];
	setp.geu.f32 	%p7, %f19, %f18;
	@%p7 bra 	$L__BB2_6;
	neg.s16 	%rs28, %rs1;
	st.global.u8 	[%rd11], %rs28;
$L__BB2_6:
	ret;

}
	// .globl	_Z14update_latticeILb1ELb1EEvPaPKaS2_S2_PKffxx
.visible .entry _Z14update_latticeILb1ELb1EEvPaPKaS2_S2_PKffxx(
	.param .u64 .ptr .align 1 _Z14update_latticeILb1ELb1EEvPaPKaS2_S2_PKffxx_param_0,
	.param .u64 .ptr .align 1 _Z14update_latticeILb1ELb1EEvPaPKaS2_S2_PKffxx_param_1,
	.param .u64 .ptr .align 1 _Z14update_latticeILb1ELb1EEvPaPKaS2_S2_PKffxx_param_2,
	.param .u64 .ptr .align 1 _Z14update_latticeILb1ELb1EEvPaPKaS2_S2_PKffxx_param_3,
	.param .u64 .ptr .align 1 _Z14update_latticeILb1ELb1EEvPaPKaS2_S2_PKffxx_param_4,
	.param .f32 _Z14update_latticeILb1ELb1EEvPaPKaS2_S2_PKffxx_param_5,
	.param .u64 _Z14update_latticeILb1ELb1EEvPaPKaS2_S2_PKffxx_param_6,
	.param .u64 _Z14update_latticeILb1ELb1EEvPaPKaS2_S2_PKffxx_param_7
)
{
	.reg .pred 	%p<8>;
	.reg .b16 	%rs<29>;
	.reg .b32 	%r<11>;
	.reg .b32 	%f<20>;
	.reg .b64 	%rd<59>;

	ld.param.f32 	%f1, [_Z14update_latticeILb1ELb1EEvPaPKaS2_S2_PKffxx_param_5];
	ld.param.u64 	%rd18, [_Z14update_latticeILb1ELb1EEvPaPKaS2_S2_PKffxx_param_6];
	ld.param.u64 	%rd19, [_Z14update_latticeILb1ELb1EEvPaPKaS2_S2_PKffxx_param_7];
	mov.u32 	%r1, %ntid.x;
	mov.u32 	%r2, %ctaid.x;
	mul.wide.u32 	%rd20, %r1, %r2;
	mov.u32 	%r3, %tid.x;
	cvt.u64.u32 	%rd21, %r3;
	add.s64 	%rd1, %rd20, %rd21;
	or.b64  	%rd22, %rd1, %rd19;
	and.b64  	%rd23, %rd22, -4294967296;
	setp.ne.s64 	%p1, %rd23, 0;
	@%p1 bra 	$L__BB3_2;
	cvt.u32.u64 	%r4, %rd19;
	cvt.u32.u64 	%r5, %rd1;
	div.u32 	%r6, %r5, %r4;
	mul.lo.s32 	%r7, %r6, %r4;
	sub.s32 	%r8, %r5, %r7;
	cvt.u64.u32 	%rd57, %r6;
	cvt.u64.u32 	%rd58, %r8;
	bra.uni 	$L__BB3_3;
$L__BB3_2:
	div.s64 	%rd57, %rd1, %rd19;
	mul.lo.s64 	%rd24, %rd57, %rd19;
	sub.s64 	%rd58, %rd1, %rd24;
$L__BB3_3:
	shl.b64 	%rd8, %rd57, 32;
	cvt.s64.s32 	%rd9, %rd57;
	setp.ge.s64 	%p2, %rd9, %rd18;
	shl.b64 	%rd10, %rd58, 32;
	cvt.s64.s32 	%rd11, %rd58;
	setp.ge.s64 	%p3, %rd11, %rd19;
	or.pred  	%p4, %p2, %p3;
	@%p4 bra 	$L__BB3_6;
	ld.param.u64 	%rd56, [_Z14update_latticeILb1ELb1EEvPaPKaS2_S2_PKffxx_param_4];
	ld.param.u64 	%rd55, [_Z14update_latticeILb1ELb1EEvPaPKaS2_S2_PKffxx_param_3];
	ld.param.u64 	%rd54, [_Z14update_latticeILb1ELb1EEvPaPKaS2_S2_PKffxx_param_2];
	ld.param.u64 	%rd53, [_Z14update_latticeILb1ELb1EEvPaPKaS2_S2_PKffxx_param_1];
	ld.param.u64 	%rd52, [_Z14update_latticeILb1ELb1EEvPaPKaS2_S2_PKffxx_param_0];
	cvta.to.global.u64 	%rd25, %rd52;
	cvta.to.global.u64 	%rd26, %rd53;
	cvta.to.global.u64 	%rd27, %rd55;
	cvta.to.global.u64 	%rd28, %rd54;
	cvta.to.global.u64 	%rd29, %rd56;
	add.s64 	%rd30, %rd8, 4294967296;
	shr.s64 	%rd31, %rd30, 32;
	setp.lt.s64 	%p5, %rd31, %rd18;
	add.s64 	%rd32, %rd10, 4294967296;
	shr.s64 	%rd33, %rd32, 32;
	setp.lt.s64 	%p6, %rd33, %rd19;
	mul.lo.s64 	%rd34, %rd9, %rd19;
	add.s64 	%rd35, %rd34, %rd11;
	add.s64 	%rd36, %rd26, %rd35;
	ld.global.nc.u8 	%rs2, [%rd36];
	cvt.u16.u8 	%rs3, %rs2;
	selp.b64 	%rd37, %rd33, 0, %p6;
	add.s64 	%rd38, %rd37, %rd34;
	add.s64 	%rd39, %rd26, %rd38;
	ld.global.nc.u8 	%rs4, [%rd39];
	cvt.u16.u8 	%rs5, %rs4;
	add.s16 	%rs6, %rs5, %rs3;
	selp.b64 	%rd40, %rd31, 0, %p5;
	mul.lo.s64 	%rd41, %rd40, %rd19;
	add.s64 	%rd42, %rd41, %rd11;
	add.s64 	%rd43, %rd26, %rd42;
	ld.global.nc.u8 	%rs7, [%rd43];
	cvt.u16.u8 	%rs8, %rs7;
	add.s16 	%rs9, %rs6, %rs8;
	add.s64 	%rd44, %rd41, %rd37;
	add.s64 	%rd45, %rd26, %rd44;
	ld.global.nc.u8 	%rs10, [%rd45];
	cvt.u16.u8 	%rs11, %rs10;
	add.s16 	%rs12, %rs9, %rs11;
	add.s64 	%rd46, %rd27, %rd35;
	ld.global.nc.u8 	%rs13, [%rd46];
	cvt.u16.u8 	%rs14, %rs13;
	mul.lo.s16 	%rs15, %rs14, %rs5;
	add.s64 	%rd47, %rd27, %rd42;
	ld.global.nc.u8 	%rs16, [%rd47];
	cvt.u16.u8 	%rs17, %rs16;
	mad.lo.s16 	%rs18, %rs17, %rs11, %rs15;
	add.s64 	%rd48, %rd28, %rd38;
	ld.global.nc.u8 	%rs19, [%rd48];
	cvt.u16.u8 	%rs20, %rs19;
	mad.lo.s16 	%rs21, %rs18, %rs20, %rs12;
	mul.lo.s16 	%rs22, %rs17, %rs8;
	mad.lo.s16 	%rs23, %rs14, %rs3, %rs22;
	add.s64 	%rd49, %rd28, %rd35;
	ld.global.nc.u8 	%rs24, [%rd49];
	cvt.u16.u8 	%rs25, %rs24;
	mad.lo.s16 	%rs26, %rs23, %rs25, %rs21;
	cvt.s16.s8 	%rs27, %rs26;
	add.s64 	%rd12, %rd25, %rd35;
	ld.global.s8 	%rs1, [%rd12];
	mul.f32 	%f2, %f1, 0fC0000000;
	cvt.rn.f32.s16 	%f3, %rs27;
	mul.f32 	%f4, %f2, %f3;
	cvt.rn.f32.s16 	%f5, %rs1;
	mul.f32 	%f6, %f4, %f5;
	fma.rn.f32 	%f7, %f6, 0f3BBB989D, 0f3F000000;
	cvt.sat.f32.f32 	%f8, %f7;
	mov.f32 	%f9, 0f4B400001;
	mov.f32 	%f10, 0f437C0000;
	fma.rm.f32 	%f11, %f8, %f10, %f9;
	add.f32 	%f12, %f11, 0fCB40007F;
	neg.f32 	%f13, %f12;
	fma.rn.f32 	%f14, %f6, 0f3FB8AA3B, %f13;
	fma.rn.f32 	%f15, %f6, 0f32A57060, %f14;
	mov.b32 	%r9, %f11;
	shl.b32 	%r10, %r9, 23;
	mov.b32 	%f16, %r10;
	ex2.approx.ftz.f32 	%f17, %f15;
	mul.f32 	%f18, %f17, %f16;
	shl.b64 	%rd50, %rd35, 2;
	add.s64 	%rd51, %rd29, %rd50;
	ld.global.nc.f32 	%f19, [%rd51];
	setp.geu.f32 	%p7, %f19, %f18;
	@%p7 bra 	$L__BB3_6;
	neg.s16 	%rs28, %rs1;
	st.global.u8 	[%rd12], %rs28;
$L__BB3_6:
	ret;

}
	// .globl	_Z14update_latticeILb0ELb1EEvPaPKaS2_S2_PKffxx
.visible .entry _Z14update_latticeILb0ELb1EEvPaPKaS2_S2_PKffxx(
	.param .u64 .ptr .align 1 _Z14update_latticeILb0ELb1EEvPaPKaS2_S2_PKffxx_param_0,
	.param .u64 .ptr .align 1 _Z14update_latticeILb0ELb1EEvPaPKaS2_S2_PKffxx_param_1,
	.param .u64 .ptr .align 1 _Z14update_latticeILb0ELb1EEvPaPKaS2_S2_PKffxx_param_2,
	.param .u64 .ptr .align 1 _Z14update_latticeILb0ELb1EEvPaPKaS2_S2_PKffxx_param_3,
	.param .u64 .ptr .align 1 _Z14update_latticeILb0ELb1EEvPaPKaS2_S2_PKffxx_param_4,
	.param .f32 _Z14update_latticeILb0ELb1EEvPaPKaS2_S2_PKffxx_param_5,
	.param .u64 _Z14update_latticeILb0ELb1EEvPaPKaS2_S2_PKffxx_param_6,
	.param .u64 _Z14update_latticeILb0ELb1EEvPaPKaS2_S2_PKffxx_param_7
)
{
	.reg .pred 	%p<9>;
	.reg .b16 	%rs<29>;
	.reg .b32 	%r<12>;
	.reg .b32 	%f<20>;
	.reg .b64 	%rd<59>;

	ld.param.u64 	%rd14, [_Z14update_latticeILb0ELb1EEvPaPKaS2_S2_PKffxx_param_1];
	ld.param.u64 	%rd15, [_Z14update_latticeILb0ELb1EEvPaPKaS2_S2_PKffxx_param_2];
	ld.param.u64 	%rd16, [_Z14update_latticeILb0ELb1EEvPaPKaS2_S2_PKffxx_param_3];
	ld.param.u64 	%rd17, [_Z14update_latticeILb0ELb1EEvPaPKaS2_S2_PKffxx_param_4];
	ld.param.f32 	%f1, [_Z14update_latticeILb0ELb1EEvPaPKaS2_S2_PKffxx_param_5];
	ld.param.u64 	%rd18, [_Z14update_latticeILb0ELb1EEvPaPKaS2_S2_PKffxx_param_6];
	ld.param.u64 	%rd19, [_Z14update_latticeILb0ELb1EEvPaPKaS2_S2_PKffxx_param_7];
	mov.u32 	%r1, %ntid.x;
	mov.u32 	%r2, %ctaid.x;
	mul.wide.u32 	%rd20, %r1, %r2;
	mov.u32 	%r3, %tid.x;
	cvt.u64.u32 	%rd21, %r3;
	add.s64 	%rd1, %rd20, %rd21;
	or.b64  	%rd22, %rd1, %rd19;
	and.b64  	%rd23, %rd22, -4294967296;
	setp.ne.s64 	%p1, %rd23, 0;
	@%p1 bra 	$L__BB4_2;
	cvt.u32.u64 	%r4, %rd19;
	cvt.u32.u64 	%r5, %rd1;
	div.u32 	%r6, %r5, %r4;
	mul.lo.s32 	%r7, %r6, %r4;
	sub.s32 	%r8, %r5, %r7;
	cvt.u64.u32 	%rd57, %r6;
	cvt.u64.u32 	%rd58, %r8;
	bra.uni 	$L__BB4_3;
$L__BB4_2:
	div.s64 	%rd57, %rd1, %rd19;
	mul.lo.s64 	%rd24, %rd57, %rd19;
	sub.s64 	%rd58, %rd1, %rd24;
$L__BB4_3:
	shl.b64 	%rd8, %rd57, 32;
	cvt.s64.s32 	%rd9, %rd57;
	setp.ge.s64 	%p2, %rd9, %rd18;
	shl.b64 	%rd10, %rd58, 32;
	cvt.s64.s32 	%rd11, %rd58;
	setp.ge.s64 	%p3, %rd11, %rd19;
	or.pred  	%p4, %p2, %p3;
	@%p4 bra 	$L__BB4_6;
	ld.param.u64 	%rd56, [_Z14update_latticeILb0ELb1EEvPaPKaS2_S2_PKffxx_param_0];
	cvta.to.global.u64 	%rd25, %rd56;
	cvta.to.global.u64 	%rd26, %rd14;
	cvta.to.global.u64 	%rd27, %rd16;
	cvta.to.global.u64 	%rd28, %rd15;
	cvta.to.global.u64 	%rd29, %rd17;
	cvt.u32.u64 	%r9, %rd58;
	add.s64 	%rd30, %rd8, 4294967296;
	shr.s64 	%rd31, %rd30, 32;
	setp.lt.s64 	%p5, %rd31, %rd18;
	add.s64 	%rd32, %rd10, 4294967296;
	shr.s64 	%rd33, %rd32, 32;
	setp.lt.s64 	%p6, %rd33, %rd19;
	setp.gt.s32 	%p7, %r9, 0;
	selp.b64 	%rd34, %rd58, %rd19, %p7;
	mul.lo.s64 	%rd35, %rd9, %rd19;
	add.s64 	%rd36, %rd35, %rd11;
	add.s64 	%rd37, %rd26, %rd36;
	ld.global.nc.u8 	%rs2, [%rd37];
	cvt.u16.u8 	%rs3, %rs2;
	add.s64 	%rd38, %rd34, -1;
	cvt.s64.s32 	%rd39, %rd38;
	add.s64 	%rd40, %rd39, %rd35;
	add.s64 	%rd41, %rd26, %rd40;
	ld.global.nc.u8 	%rs4, [%rd41];
	cvt.u16.u8 	%rs5, %rs4;
	add.s16 	%rs6, %rs5, %rs3;
	selp.b64 	%rd42, %rd31, 0, %p5;
	mul.lo.s64 	%rd43, %rd42, %rd19;
	add.s64 	%rd44, %rd39, %rd43;
	add.s64 	%rd45, %rd26, %rd44;
	ld.global.nc.u8 	%rs7, [%rd45];
	cvt.u16.u8 	%rs8, %rs7;
	add.s16 	%rs9, %rs6, %rs8;
	selp.b64 	%rd46, %rd33, 0, %p6;
	add.s64 	%rd47, %rd43, %rd46;
	add.s64 	%rd48, %rd26, %rd47;
	ld.global.nc.u8 	%rs10, [%rd48];
	cvt.u16.u8 	%rs11, %rs10;
	add.s16 	%rs12, %rs9, %rs11;
	add.s64 	%rd49, %rd27, %rd36;
	ld.global.nc.u8 	%rs13, [%rd49];
	cvt.u16.u8 	%rs14, %rs13;
	mul.lo.s16 	%rs15, %rs14, %rs3;
	add.s64 	%rd50, %rd43, %rd11;
	add.s64 	%rd51, %rd27, %rd50;
	ld.global.nc.u8 	%rs16, [%rd51];
	cvt.u16.u8 	%rs17, %rs16;
	mad.lo.s16 	%rs18, %rs17, %rs11, %rs15;
	add.s64 	%rd52, %rd28, %rd36;
	ld.global.nc.u8 	%rs19, [%rd52];
	cvt.u16.u8 	%rs20, %rs19;
	mad.lo.s16 	%rs21, %rs18, %rs20, %rs12;
	mul.lo.s16 	%rs22, %rs14, %rs5;
	mad.lo.s16 	%rs23, %rs17, %rs8, %rs22;
	add.s64 	%rd53, %rd28, %rd40;
	ld.global.nc.u8 	%rs24, [%rd53];
	cvt.u16.u8 	%rs25, %rs24;
	mad.lo.s16 	%rs26, %rs23, %rs25, %rs21;
	cvt.s16.s8 	%rs27, %rs26;
	add.s64 	%rd12, %rd25, %rd36;
	ld.global.s8 	%rs1, [%rd12];
	mul.f32 	%f2, %f1, 0fC0000000;
	cvt.rn.f32.s16 	%f3, %rs27;
	mul.f32 	%f4, %f2, %f3;
	cvt.rn.f32.s16 	%f5, %rs1;
	mul.f32 	%f6, %f4, %f5;
	fma.rn.f32 	%f7, %f6, 0f3BBB989D, 0f3F000000;
	cvt.sat.f32.f32 	%f8, %f7;
	mov.f32 	%f9, 0f4B400001;
	mov.f32 	%f10, 0f437C0000;
	fma.rm.f32 	%f11, %f8, %f10, %f9;
	add.f32 	%f12, %f11, 0fCB40007F;
	neg.f32 	%f13, %f12;
	fma.rn.f32 	%f14, %f6, 0f3FB8AA3B, %f13;
	fma.rn.f32 	%f15, %f6, 0f32A57060, %f14;
	mov.b32 	%r10, %f11;
	shl.b32 	%r11, %r10, 23;
	mov.b32 	%f16, %r11;
	ex2.approx.ftz.f32 	%f17, %f15;
	mul.f32 	%f18, %f17, %f16;
	shl.b64 	%rd54, %rd36, 2;
	add.s64 	%rd55, %rd29, %rd54;
	ld.global.nc.f32 	%f19, [%rd55];
	setp.geu.f32 	%p8, %f19, %f18;
	@%p8 bra 	$L__BB4_6;
	neg.s16 	%rs28, %rs1;
	st.global.u8 	[%rd12], %rs28;
$L__BB4_6:
	ret;

}


// ===== COMPILED SASS (sm_100) =====

	.target	sm_100

	.elftype	@"ET_EXEC"


//--------------------- .note.nv.tkinfo           --------------------------
	.section	.note.nv.tkinfo,"",@"SHT_NOTE"
	.sectionflags	@"SHF_NOTE_NV_TKINFO"
	.tkinfo
        /*0018*/ 	.word	0x00000002
        /*0030*/ 	.string	""
        /*0030*/ 	.string	"ptxas"
        /*0030*/ 	.string	"Cuda compilation tools, release 13.0, V13.0.88"
        /*0030*/ 	.string	"Build cuda_13.0.r13.0/compiler.36424714_0"
        /*0030*/ 	.string	"-arch sm_100 -m 64 "



//--------------------- .note.nv.cuinfo           --------------------------
	.section	.note.nv.cuinfo,"",@"SHT_NOTE"
	.sectionflags	@"SHF_NOTE_NV_CUINFO"
        /*0018*/ 	.short	0x0002
        /*001a*/ 	.short	0x0064
        /*001c*/ 	.short	0x0082
	.zero		2


//--------------------- .nv.info                  --------------------------
	.section	.nv.info,"",@"SHT_CUDA_INFO"
	.align	4


	//----- nvinfo : EIATTR_REGCOUNT
	.align		4
        /*0000*/ 	.byte	0x04, 0x2f
        /*0002*/ 	.short	(.L_1 - .L_0)
	.align		4
.L_0:
        /*0004*/ 	.word	index@(_Z10init_spinsPaPKfxx)
        /*0008*/ 	.word	0x0000000a


	//----- nvinfo : EIATTR_FRAME_SIZE
	.align		4
.L_1:
        /*000c*/ 	.byte	0x04, 0x11
        /*000e*/ 	.short	(.L_3 - .L_2)
	.align		4
.L_2:
        /*0010*/ 	.word	index@(_Z10init_spinsPaPKfxx)
        /*0014*/ 	.word	0x00000000


	//----- nvinfo : EIATTR_REGCOUNT
	.align		4
.L_3:
        /*0018*/ 	.byte	0x04, 0x2f
        /*001a*/ 	.short	(.L_5 - .L_4)
	.align		4
.L_4:
        /*001c*/ 	.word	index@(_Z14update_latticeILb1ELb0EEvPaPKaS2_S2_PKffxx)
        /*0020*/ 	.word	0x0000001c


	//----- nvinfo : EIATTR_FRAME_SIZE
	.align		4
.L_5:
        /*0024*/ 	.byte	0x04, 0x11
        /*0026*/ 	.short	(.L_7 - .L_6)
	.align		4
.L_6:
        /*0028*/ 	.word	index@($__internal_3_$__cuda_sm20_div_s64)
        /*002c*/ 	.word	0x00000000


	//----- nvinfo : EIATTR_FRAME_SIZE
	.align		4
.L_7:
        /*0030*/ 	.byte	0x04, 0x11
        /*0032*/ 	.short	(.L_9 - .L_8)
	.align		4
.L_8:
        /*0034*/ 	.word	index@(_Z14update_latticeILb1ELb0EEvPaPKaS2_S2_PKffxx)
        /*0038*/ 	.word	0x00000000


	//----- nvinfo : EIATTR_REGCOUNT
	.align		4
.L_9:
        /*003c*/ 	.byte	0x04, 0x2f
        /*003e*/ 	.short	(.L_11 - .L_10)
	.align		4
.L_10:
        /*0040*/ 	.word	index@(_Z14update_latticeILb0ELb0EEvPaPKaS2_S2_PKffxx)
        /*0044*/ 	.word	0x0000001c


	//----- nvinfo : EIATTR_FRAME_SIZE
	.align		4
.L_11:
        /*0048*/ 	.byte	0x04, 0x11
        /*004a*/ 	.short	(.L_13 - .L_12)
	.align		4
.L_12:
        /*004c*/ 	.word	index@($__internal_2_$__cuda_sm20_div_s64)
        /*0050*/ 	.word	0x00000000


	//----- nvinfo : EIATTR_FRAME_SIZE
	.align		4
.L_13:
        /*0054*/ 	.byte	0x04, 0x11
        /*0056*/ 	.short	(.L_15 - .L_14)
	.align		4
.L_14:
        /*0058*/ 	.word	index@(_Z14update_latticeILb0ELb0EEvPaPKaS2_S2_PKffxx)
        /*005c*/ 	.word	0x00000000


	//----- nvinfo : EIATTR_REGCOUNT
	.align		4
.L_15:
        /*0060*/ 	.byte	0x04, 0x2f
        /*0062*/ 	.short	(.L_17 - .L_16)
	.align		4
.L_16:
        /*0064*/ 	.word	index@(_Z14update_latticeILb1ELb1EEvPaPKaS2_S2_PKffxx)
        /*0068*/ 	.word	0x0000001a


	//----- nvinfo : EIATTR_FRAME_SIZE
	.align		4
.L_17:
        /*006c*/ 	.byte	0x04, 0x11
        /*006e*/ 	.short	(.L_19 - .L_18)
	.align		4
.L_18:
        /*0070*/ 	.word	index@($__internal_1_$__cuda_sm20_div_s64)
        /*0074*/ 	.word	0x00000000


	//----- nvinfo : EIATTR_FRAME_SIZE
	.align		4
.L_19:
        /*0078*/ 	.byte	0x04, 0x11
        /*007a*/ 	.short	(.L_21 - .L_20)
	.align		4
.L_20:
        /*007c*/ 	.word	index@(_Z14update_latticeILb1ELb1EEvPaPKaS2_S2_PKffxx)
        /*0080*/ 	.word	0x00000000


	//----- nvinfo : EIATTR_REGCOUNT
	.align		4
.L_21:
        /*0084*/ 	.byte	0x04, 0x2f
        /*0086*/ 	.short	(.L_23 - .L_22)
	.align		4
.L_22:
        /*0088*/ 	.word	index@(_Z14update_latticeILb0ELb1EEvPaPKaS2_S2_PKffxx)
        /*008c*/ 	.word	0x0000001a


	//----- nvinfo : EIATTR_FRAME_SIZE
	.align		4
.L_23:
        /*0090*/ 	.byte	0x04, 0x11
        /*0092*/ 	.short	(.L_25 - .L_24)
	.align		4
.L_24:
        /*0094*/ 	.word	index@($__internal_0_$__cuda_sm20_div_s64)
        /*0098*/ 	.word	0x00000000


	//----- nvinfo : EIATTR_FRAME_SIZE
	.align		4
.L_25:
        /*009c*/ 	.byte	0x04, 0x11
        /*009e*/ 	.short	(.L_27 - .L_26)
	.align		4
.L_26:
        /*00a0*/ 	.word	index@(_Z14update_latticeILb0ELb1EEvPaPKaS2_S2_PKffxx)
        /*00a4*/ 	.word	0x00000000


	//----- nvinfo : EIATTR_MIN_STACK_SIZE
	.align		4
.L_27:
        /*00a8*/ 	.byte	0x04, 0x12
        /*00aa*/ 	.short	(.L_29 - .L_28)
	.align		4
.L_28:
        /*00ac*/ 	.word	index@(_Z14update_latticeILb0ELb1EEvPaPKaS2_S2_PKffxx)
        /*00b0*/ 	.word	0x00000000


	//----- nvinfo : EIATTR_MIN_STACK_SIZE
	.align		4
.L_29:
        /*00b4*/ 	.byte	0x04, 0x12
        /*00b6*/ 	.short	(.L_31 - .L_30)
	.align		4
.L_30:
        /*00b8*/ 	.word	index@(_Z14update_latticeILb1ELb1EEvPaPKaS2_S2_PKffxx)
        /*00bc*/ 	.word	0x00000000


	//----- nvinfo : EIATTR_MIN_STACK_SIZE
	.align		4
.L_31:
        /*00c0*/ 	.byte	0x04, 0x12
        /*00c2*/ 	.short	(.L_33 - .L_32)
	.align		4
.L_32:
        /*00c4*/ 	.word	index@(_Z14update_latticeILb0ELb0EEvPaPKaS2_S2_PKffxx)
        /*00c8*/ 	.word	0x00000000


	//----- nvinfo : EIATTR_MIN_STACK_SIZE
	.align		4
.L_33:
        /*00cc*/ 	.byte	0x04, 0x12
        /*00ce*/ 	.short	(.L_35 - .L_34)
	.align		4
.L_34:
        /*00d0*/ 	.word	index@(_Z14update_latticeILb1ELb0EEvPaPKaS2_S2_PKffxx)
        /*00d4*/ 	.word	0x00000000


	//----- nvinfo : EIATTR_MIN_STACK_SIZE
	.align		4
.L_35:
        /*00d8*/ 	.byte	0x04, 0x12
        /*00da*/ 	.short	(.L_37 - .L_36)
	.align		4
.L_36:
        /*00dc*/ 	.word	index@(_Z10init_spinsPaPKfxx)
        /*00e0*/ 	.word	0x00000000
.L_37:


//--------------------- .nv.compat                --------------------------
	.section	.nv.compat,"",@"SHT_CUDA_COMPAT_INFO"
	.align	4
        /*0000*/ 	.byte	0x02, 0x09, 0x00, 0x00, 0x02, 0x02, 0x01, 0x00, 0x02, 0x05, 0x05, 0x00, 0x03, 0x07, 0x01, 0x01
        /*0010*/ 	.byte	0x02, 0x03, 0x00, 0x00, 0x02, 0x06, 0x01, 0x00, 0x04, 0x0b, 0x08, 0x00, 0x01, 0x00, 0x00, 0x00
        /*0020*/ 	.byte	0x00, 0x00, 0x00, 0x00


//--------------------- .nv.info._Z14update_latticeILb0ELb1EEvPaPKaS2_S2_PKffxx --------------------------
	.section	.nv.info._Z14update_latticeILb0ELb1EEvPaPKaS2_S2_PKffxx,"",@"SHT_CUDA_INFO"
	.sectionflags	@""
	.align	4


	//----- nvinfo : EIATTR_CUDA_API_VERSION
	.align		4
        /*0000*/ 	.byte	0x04, 0x37
        /*0002*/ 	.short	(.L_39 - .L_38)
.L_38:
        /*0004*/ 	.word	0x00000082


	//----- nvinfo : EIATTR_KPARAM_INFO
	.align		4
.L_39:
        /*0008*/ 	.byte	0x04, 0x17
        /*000a*/ 	.short	(.L_41 - .L_40)
.L_40:
        /*000c*/ 	.word	0x00000000
        /*0010*/ 	.short	0x0007
        /*0012*/ 	.short	0x0038
        /*0014*/ 	.byte	0x00, 0xf0, 0x21, 0x00


	//----- nvinfo : EIATTR_KPARAM_INFO
	.align		4
.L_41:
        /*0018*/ 	.byte	0x04, 0x17
        /*001a*/ 	.short	(.L_43 - .L_42)
.L_42:
        /*001c*/ 	.word	0x00000000
        /*0020*/ 	.short	0x0006
        /*0022*/ 	.short	0x0030
        /*0024*/ 	.byte	0x00, 0xf0, 0x21, 0x00


	//----- nvinfo : EIATTR_KPARAM_INFO
	.align		4
.L_43:
        /*0028*/ 	.byte	0x04, 0x17
        /*002a*/ 	.short	(.L_45 - .L_44)
.L_44:
        /*002c*/ 	.word	0x00000000
        /*0030*/ 	.short	0x0005
        /*0032*/ 	.short	0x0028
        /*0034*/ 	.byte	0x00, 0xf0, 0x11, 0x00


	//----- nvinfo : EIATTR_KPARAM_INFO
	.align		4
.L_45:
        /*0038*/ 	.byte	0x04, 0x17
        /*003a*/ 	.short	(.L_47 - .L_46)
.L_46:
        /*003c*/ 	.word	0x00000000
        /*0040*/ 	.short	0x0004
        /*0042*/ 	.short	0x0020
        /*0044*/ 	.byte	0x00, 0xf5, 0x21, 0x00


	//----- nvinfo : EIATTR_KPARAM_INFO
	.align		4
.L_47:
        /*0048*/ 	.byte	0x04, 0x17
        /*004a*/ 	.short	(.L_49 - .L_48)
.L_48:
        /*004c*/ 	.word	0x00000000
        /*0050*/ 	.short	0x0003
        /*0052*/ 	.short	0x0018
        /*0054*/ 	.byte	0x00, 0xf5, 0x21, 0x00


	//----- nvinfo : EIATTR_KPARAM_INFO
	.align		4
.L_49:
        /*0058*/ 	.byte	0x04, 0x17
        /*005a*/ 	.short	(.L_51 - .L_50)
.L_50:
        /*005c*/ 	.word	0x00000000
        /*0060*/ 	.short	0x0002
        /*0062*/ 	.short	0x0010
        /*0064*/ 	.byte	0x00, 0xf5, 0x21, 0x00


	//----- nvinfo : EIATTR_KPARAM_INFO
	.align		4
.L_51:
        /*0068*/ 	.byte	0x04, 0x17
        /*006a*/ 	.short	(.L_53 - .L_52)
.L_52:
        /*006c*/ 	.word	0x00000000
        /*0070*/ 	.short	0x0001
        /*0072*/ 	.short	0x0008
        /*0074*/ 	.byte	0x00, 0xf5, 0x21, 0x00


	//----- nvinfo : EIATTR_KPARAM_INFO
	.align		4
.L_53:
        /*0078*/ 	.byte	0x04, 0x17
        /*007a*/ 	.short	(.L_55 - .L_54)
.L_54:
        /*007c*/ 	.word	0x00000000
        /*0080*/ 	.short	0x0000
        /*0082*/ 	.short	0x0000
        /*0084*/ 	.byte	0x00, 0xf5, 0x21, 0x00


	//----- nvinfo : EIATTR_SPARSE_MMA_MASK
	.align		4
.L_55:
        /*0088*/ 	.byte	0x03, 0x50
        /*008a*/ 	.short	0x0000


	//----- nvinfo : EIATTR_MAXREG_COUNT
	.align		4
        /*008c*/ 	.byte	0x03, 0x1b
        /*008e*/ 	.short	0x00ff


	//----- nvinfo : EIATTR_MERCURY_ISA_VERSION
	.align		4
        /*0090*/ 	.byte	0x03, 0x5f
        /*0092*/ 	.short	0x0101


	//----- nvinfo : EIATTR_VRC_CTA_INIT_COUNT
	.align		4
        /*0094*/ 	.byte	0x02, 0x4a
	.zero		1
	.zero		1


	//----- nvinfo : EIATTR_EXIT_INSTR_OFFSETS
	.align		4
        /*0098*/ 	.byte	0x04, 0x1c
        /*009a*/ 	.short	(.L_57 - .L_56)


	//   ....[0]....
.L_56:
        /*009c*/ 	.word	0x00000320


	//   ....[1]....
        /*00a0*/ 	.word	0x00000900


	//   ....[2]....
        /*00a4*/ 	.word	0x00000940


	//----- nvinfo : EIATTR_CRS_STACK_SIZE
	.align		4
.L_57:
        /*00a8*/ 	.byte	0x04, 0x1e
        /*00aa*/ 	.short	(.L_59 - .L_58)
.L_58:
        /*00ac*/ 	.word	0x00000000


	//----- nvinfo : EIATTR_CBANK_PARAM_SIZE
	.align		4
.L_59:
        /*00b0*/ 	.byte	0x03, 0x19
        /*00b2*/ 	.short	0x0040


	//----- nvinfo : EIATTR_PARAM_CBANK
	.align		4
        /*00b4*/ 	.byte	0x04, 0x0a
        /*00b6*/ 	.short	(.L_61 - .L_60)
	.align		4
.L_60:
        /*00b8*/ 	.word	index@(.nv.constant0._Z14update_latticeILb0ELb1EEvPaPKaS2_S2_PKffxx)
        /*00bc*/ 	.short	0x0380
        /*00be*/ 	.short	0x0040


	//----- nvinfo : EIATTR_SW_WAR
	.align		4
.L_61:
        /*00c0*/ 	.byte	0x04, 0x36
        /*00c2*/ 	.short	(.L_63 - .L_62)
.L_62:
        /*00c4*/ 	.word	0x00000008
.L_63:


//--------------------- .nv.info._Z14update_latticeILb1ELb1EEvPaPKaS2_S2_PKffxx --------------------------
	.section	.nv.info._Z14update_latticeILb1ELb1EEvPaPKaS2_S2_PKffxx,"",@"SHT_CUDA_INFO"
	.sectionflags	@""
	.align	4


	//----- nvinfo : EIATTR_CUDA_API_VERSION
	.align		4
        /*0000*/ 	.byte	0x04, 0x37
        /*0002*/ 	.short	(.L_65 - .L_64)
.L_64:
        /*0004*/ 	.word	0x00000082


	//----- nvinfo : EIATTR_KPARAM_INFO
	.align		4
.L_65:
        /*0008*/ 	.byte	0x04, 0x17
        /*000a*/ 	.short	(.L_67 - .L_66)
.L_66:
        /*000c*/ 	.word	0x00000000
        /*0010*/ 	.short	0x0007
        /*0012*/ 	.short	0x0038
        /*0014*/ 	.byte	0x00, 0xf0, 0x21, 0x00


	//----- nvinfo : EIATTR_KPARAM_INFO
	.align		4
.L_67:
        /*0018*/ 	.byte	0x04, 0x17
        /*001a*/ 	.short	(.L_69 - .L_68)
.L_68:
        /*001c*/ 	.word	0x00000000
        /*0020*/ 	.short	0x0006
        /*0022*/ 	.short	0x0030
        /*0024*/ 	.byte	0x00, 0xf0, 0x21, 0x00


	//----- nvinfo : EIATTR_KPARAM_INFO
	.align		4
.L_69:
        /*0028*/ 	.byte	0x04, 0x17
        /*002a*/ 	.short	(.L_71 - .L_70)
.L_70:
        /*002c*/ 	.word	0x00000000
        /*0030*/ 	.short	0x0005
        /*0032*/ 	.short	0x0028
        /*0034*/ 	.byte	0x00, 0xf0, 0x11, 0x00


	//----- nvinfo : EIATTR_KPARAM_INFO
	.align		4
.L_71:
        /*0038*/ 	.byte	0x04, 0x17
        /*003a*/ 	.short	(.L_73 - .L_72)
.L_72:
        /*003c*/ 	.word	0x00000000
        /*0040*/ 	.short	0x0004
        /*0042*/ 	.short	0x0020
        /*0044*/ 	.byte	0x00, 0xf5, 0x21, 0x00


	//----- nvinfo : EIATTR_KPARAM_INFO
	.align		4
.L_73:
        /*0048*/ 	.byte	0x04, 0x17
        /*004a*/ 	.short	(.L_75 - .L_74)
.L_74:
        /*004c*/ 	.word	0x00000000
        /*0050*/ 	.short	0x0003
        /*0052*/ 	.short	0x0018
        /*0054*/ 	.byte	0x00, 0xf5, 0x21, 0x00


	//----- nvinfo : EIATTR_KPARAM_INFO
	.align		4
.L_75:
        /*0058*/ 	.byte	0x04, 0x17
        /*005a*/ 	.short	(.L_77 - .L_76)
.L_76:
        /*005c*/ 	.word	0x00000000
        /*0060*/ 	.short	0x0002
        /*0062*/ 	.short	0x0010
        /*0064*/ 	.byte	0x00, 0xf5, 0x21, 0x00


	//----- nvinfo : EIATTR_KPARAM_INFO
	.align		4
.L_77:
        /*0068*/ 	.byte	0x04, 0x17
        /*006a*/ 	.short	(.L_79 - .L_78)
.L_78:
        /*006c*/ 	.word	0x00000000
        /*0070*/ 	.short	0x0001
        /*0072*/ 	.short	0x0008
        /*0074*/ 	.byte	0x00, 0xf5, 0x21, 0x00


	//----- nvinfo : EIATTR_KPARAM_INFO
	.align		4
.L_79:
        /*0078*/ 	.byte	0x04, 0x17
        /*007a*/ 	.short	(.L_81 - .L_80)
.L_80:
        /*007c*/ 	.word	0x00000000
        /*0080*/ 	.short	0x0000
        /*0082*/ 	.short	0x0000
        /*0084*/ 	.byte	0x00, 0xf5, 0x21, 0x00


	//----- nvinfo : EIATTR_SPARSE_MMA_MASK
	.align		4
.L_81:
        /*0088*/ 	.byte	0x03, 0x50
        /*008a*/ 	.short	0x0000


	//----- nvinfo : EIATTR_MAXREG_COUNT
	.align		4
        /*008c*/ 	.byte	0x03, 0x1b
        /*008e*/ 	.short	0x00ff


	//----- nvinfo : EIATTR_MERCURY_ISA_VERSION
	.align		4
        /*0090*/ 	.byte	0x03, 0x5f
        /*0092*/ 	.short	0x0101


	//----- nvinfo : EIATTR_VRC_CTA_INIT_COUNT
	.align		4
        /*0094*/ 	.byte	0x02, 0x4a
	.zero		1
	.zero		1


	//----- nvinfo : EIATTR_EXIT_INSTR_OFFSETS
	.align		4
        /*0098*/ 	.byte	0x04, 0x1c
        /*009a*/ 	.short	(.L_83 - .L_82)


	//   ....[0]....
.L_82:
        /*009c*/ 	.word	0x00000320


	//   ....[1]....
        /*00a0*/ 	.word	0x000008c0


	//   ....[2]....
        /*00a4*/ 	.word	0x00000900


	//----- nvinfo : EIATTR_CRS_STACK_SIZE
	.align		4
.L_83:
        /*00a8*/ 	.byte	0x04, 0x1e
        /*00aa*/ 	.short	(.L_85 - .L_84)
.L_84:
        /*00ac*/ 	.word	0x00000000


	//----- nvinfo : EIATTR_CBANK_PARAM_SIZE
	.align		4
.L_85:
        /*00b0*/ 	.byte	0x03, 0x19
        /*00b2*/ 	.short	0x0040


	//----- nvinfo : EIATTR_PARAM_CBANK
	.align		4
        /*00b4*/ 	.byte	0x04, 0x0a
        /*00b6*/ 	.short	(.L_87 - .L_86)
	.align		4
.L_86:
        /*00b8*/ 	.word	index@(.nv.constant0._Z14update_latticeILb1ELb1EEvPaPKaS2_S2_PKffxx)
        /*00bc*/ 	.short	0x0380
        /*00be*/ 	.short	0x0040


	//----- nvinfo : EIATTR_SW_WAR
	.align		4
.L_87:
        /*00c0*/ 	.byte	0x04, 0x36
        /*00c2*/ 	.short	(.L_89 - .L_88)
.L_88:
        /*00c4*/ 	.word	0x00000008
.L_89:


//--------------------- .nv.info._Z14update_latticeILb0ELb0EEvPaPKaS2_S2_PKffxx --------------------------
	.section	.nv.info._Z14update_latticeILb0ELb0EEvPaPKaS2_S2_PKffxx,"",@"SHT_CUDA_INFO"
	.sectionflags	@""
	.align	4


	//----- nvinfo : EIATTR_CUDA_API_VERSION
	.align		4
        /*0000*/ 	.byte	0x04, 0x37
        /*0002*/ 	.short	(.L_91 - .L_90)
.L_90:
        /*0004*/ 	.word	0x00000082


	//----- nvinfo : EIATTR_KPARAM_INFO
	.align		4
.L_91:
        /*0008*/ 	.byte	0x04, 0x17
        /*000a*/ 	.short	(.L_93 - .L_92)
.L_92:
        /*000c*/ 	.word	0x00000000
        /*0010*/ 	.short	0x0007
        /*0012*/ 	.short	0x0038
        /*0014*/ 	.byte	0x00, 0xf0, 0x21, 0x00


	//----- nvinfo : EIATTR_KPARAM_INFO
	.align		4
.L_93:
        /*0018*/ 	.byte	0x04, 0x17
        /*001a*/ 	.short	(.L_95 - .L_94)
.L_94:
        /*001c*/ 	.word	0x00000000
        /*0020*/ 	.short	0x0006
        /*0022*/ 	.short	0x0030
        /*0024*/ 	.byte	0x00, 0xf0, 0x21, 0x00


	//----- nvinfo : EIATTR_KPARAM_INFO
	.align		4
.L_95:
        /*0028*/ 	.byte	0x04, 0x17
        /*002a*/ 	.short	(.L_97 - .L_96)
.L_96:
        /*002c*/ 	.word	0x00000000
        /*0030*/ 	.short	0x0005
        /*0032*/ 	.short	0x0028
        /*0034*/ 	.byte	0x00, 0xf0, 0x11, 0x00


	//----- nvinfo : EIATTR_KPARAM_INFO
	.align		4
.L_97:
        /*0038*/ 	.byte	0x04, 0x17
        /*003a*/ 	.short	(.L_99 - .L_98)
.L_98:
        /*003c*/ 	.word	0x00000000
        /*0040*/ 	.short	0x0004
        /*0042*/ 	.short	0x0020
        /*0044*/ 	.byte	0x00, 0xf5, 0x21, 0x00


	//----- nvinfo : EIATTR_KPARAM_INFO
	.align		4
.L_99:
        /*0048*/ 	.byte	0x04, 0x17
        /*004a*/ 	.short	(.L_101 - .L_100)
.L_100:
        /*004c*/ 	.word	0x00000000
        /*0050*/ 	.short	0x0003
        /*0052*/ 	.short	0x0018
        /*0054*/ 	.byte	0x00, 0xf5, 0x21, 0x00


	//----- nvinfo : EIATTR_KPARAM_INFO
	.align		4
.L_101:
        /*0058*/ 	.byte	0x04, 0x17
        /*005a*/ 	.short	(.L_103 - .L_102)
.L_102:
        /*005c*/ 	.word	0x00000000
        /*0060*/ 	.short	0x0002
        /*0062*/ 	.short	0x0010
        /*0064*/ 	.byte	0x00, 0xf5, 0x21, 0x00


	//----- nvinfo : EIATTR_KPARAM_INFO
	.align		4
.L_103:
        /*0068*/ 	.byte	0x04, 0x17
        /*006a*/ 	.short	(.L_105 - .L_104)
.L_104:
        /*006c*/ 	.word	0x00000000
        /*0070*/ 	.short	0x0001
        /*0072*/ 	.short	0x0008
        /*0074*/ 	.byte	0x00, 0xf5, 0x21, 0x00


	//----- nvinfo : EIATTR_KPARAM_INFO
	.align		4
.L_105:
        /*0078*/ 	.byte	0x04, 0x17
        /*007a*/ 	.short	(.L_107 - .L_106)
.L_106:
        /*007c*/ 	.word	0x00000000
        /*0080*/ 	.short	0x0000
        /*0082*/ 	.short	0x0000
        /*0084*/ 	.byte	0x00, 0xf5, 0x21, 0x00


	//----- nvinfo : EIATTR_SPARSE_MMA_MASK
	.align		4
.L_107:
        /*0088*/ 	.byte	0x03, 0x50
        /*008a*/ 	.short	0x0000


	//----- nvinfo : EIATTR_MAXREG_COUNT
	.align		4
        /*008c*/ 	.byte	0x03, 0x1b
        /*008e*/ 	.short	0x00ff


	//----- nvinfo : EIATTR_MERCURY_ISA_VERSION
	.align		4
        /*0090*/ 	.byte	0x03, 0x5f
        /*0092*/ 	.short	0x0101


	//----- nvinfo : EIATTR_VRC_CTA_INIT_COUNT
	.align		4
        /*0094*/ 	.byte	0x02, 0x4a
	.zero		1
	.zero		1


	//----- nvinfo : EIATTR_EXIT_INSTR_OFFSETS
	.align		4
        /*0098*/ 	.byte	0x04, 0x1c
        /*009a*/ 	.short	(.L_109 - .L_108)


	//   ....[0]....
.L_108:
        /*009c*/ 	.word	0x00000320


	//   ....[1]....
        /*00a0*/ 	.word	0x00000890


	//   ....[2]....
        /*00a4*/ 	.word	0x000008d0


	//----- nvinfo : EIATTR_CRS_STACK_SIZE
	.align		4
.L_109:
        /*00a8*/ 	.byte	0x04, 0x1e
        /*00aa*/ 	.short	(.L_111 - .L_110)
.L_110:
        /*00ac*/ 	.word	0x00000000


	//----- nvinfo : EIATTR_CBANK_PARAM_SIZE
	.align		4
.L_111:
        /*00b0*/ 	.byte	0x03, 0x19
        /*00b2*/ 	.short	0x0040


	//----- nvinfo : EIATTR_PARAM_CBANK
	.align		4
        /*00b4*/ 	.byte	0x04, 0x0a
        /*00b6*/ 	.short	(.L_113 - .L_112)
	.align		4
.L_112:
        /*00b8*/ 	.word	index@(.nv.constant0._Z14update_latticeILb0ELb0EEvPaPKaS2_S2_PKffxx)
        /*00bc*/ 	.short	0x0380
        /*00be*/ 	.short	0x0040


	//----- nvinfo : EIATTR_SW_WAR
	.align		4
.L_113:
        /*00c0*/ 	.byte	0x04, 0x36
        /*00c2*/ 	.short	(.L_115 - .L_114)
.L_114:
        /*00c4*/ 	.word	0x00000008
.L_115:


//--------------------- .nv.info._Z14update_latticeILb1ELb0EEvPaPKaS2_S2_PKffxx --------------------------
	.section	.nv.info._Z14update_latticeILb1ELb0EEvPaPKaS2_S2_PKffxx,"",@"SHT_CUDA_INFO"
	.sectionflags	@""
	.align	4


	//----- nvinfo : EIATTR_CUDA_API_VERSION
	.align		4
        /*0000*/ 	.byte	0x04, 0x37
        /*0002*/ 	.short	(.L_117 - .L_116)
.L_116:
        /*0004*/ 	.word	0x00000082


	//----- nvinfo : EIATTR_KPARAM_INFO
	.align		4
.L_117:
        /*0008*/ 	.byte	0x04, 0x17
        /*000a*/ 	.short	(.L_119 - .L_118)
.L_118:
        /*000c*/ 	.word	0x00000000
        /*0010*/ 	.short	0x0007
        /*0012*/ 	.short	0x0038
        /*0014*/ 	.byte	0x00, 0xf0, 0x21, 0x00


	//----- nvinfo : EIATTR_KPARAM_INFO
	.align		4
.L_119:
        /*0018*/ 	.byte	0x04, 0x17
        /*001a*/ 	.short	(.L_121 - .L_120)
.L_120:
        /*001c*/ 	.word	0x00000000
        /*0020*/ 	.short	0x0006
        /*0022*/ 	.short	0x0030
        /*0024*/ 	.byte	0x00, 0xf0, 0x21, 0x00


	//----- nvinfo : EIATTR_KPARAM_INFO
	.align		4
.L_121:
        /*0028*/ 	.byte	0x04, 0x17
        /*002a*/ 	.short	(.L_123 - .L_122)
.L_122:
        /*002c*/ 	.word	0x00000000
        /*0030*/ 	.short	0x0005
        /*0032*/ 	.short	0x0028
        /*0034*/ 	.byte	0x00, 0xf0, 0x11, 0x00


	//----- nvinfo : EIATTR_KPARAM_INFO
	.align		4
.L_123:
        /*0038*/ 	.byte	0x04, 0x17
        /*003a*/ 	.short	(.L_125 - .L_124)
.L_124:
        /*003c*/ 	.word	0x00000000
        /*0040*/ 	.short	0x0004
        /*0042*/ 	.short	0x0020
        /*0044*/ 	.byte	0x00, 0xf5, 0x21, 0x00


	//----- nvinfo : EIATTR_KPARAM_INFO
	.align		4
.L_125:
        /*0048*/ 	.byte	0x04, 0x17
        /*004a*/ 	.short	(.L_127 - .L_126)
.L_126:
        /*004c*/ 	.word	0x00000000
        /*0050*/ 	.short	0x0003
        /*0052*/ 	.short	0x0018
        /*0054*/ 	.byte	0x00, 0xf5, 0x21, 0x00


	//----- nvinfo : EIATTR_KPARAM_INFO
	.align		4
.L_127:
        /*0058*/ 	.byte	0x04, 0x17
        /*005a*/ 	.short	(.L_129 - .L_128)
.L_128:
        /*005c*/ 	.word	0x00000000
        /*0060*/ 	.short	0x0002
        /*0062*/ 	.short	0x0010
        /*0064*/ 	.byte	0x00, 0xf5, 0x21, 0x00


	//----- nvinfo : EIATTR_KPARAM_INFO
	.align		4
.L_129:
        /*0068*/ 	.byte	0x04, 0x17
        /*006a*/ 	.short	(.L_131 - .L_130)
.L_130:
        /*006c*/ 	.word	0x00000000
        /*0070*/ 	.short	0x0001
        /*0072*/ 	.short	0x0008
        /*0074*/ 	.byte	0x00, 0xf5, 0x21, 0x00


	//----- nvinfo : EIATTR_KPARAM_INFO
	.align		4
.L_131:
        /*0078*/ 	.byte	0x04, 0x17
        /*007a*/ 	.short	(.L_133 - .L_132)
.L_132:
        /*007c*/ 	.word	0x00000000
        /*0080*/ 	.short	0x0000
        /*0082*/ 	.short	0x0000
        /*0084*/ 	.byte	0x00, 0xf5, 0x21, 0x00


	//----- nvinfo : EIATTR_SPARSE_MMA_MASK
	.align		4
.L_133:
        /*0088*/ 	.byte	0x03, 0x50
        /*008a*/ 	.short	0x0000


	//----- nvinfo : EIATTR_MAXREG_COUNT
	.align		4
        /*008c*/ 	.byte	0x03, 0x1b
        /*008e*/ 	.short	0x00ff


	//----- nvinfo : EIATTR_MERCURY_ISA_VERSION
	.align		4
        /*0090*/ 	.byte	0x03, 0x5f
        /*0092*/ 	.short	0x0101


	//----- nvinfo : EIATTR_VRC_CTA_INIT_COUNT
	.align		4
        /*0094*/ 	.byte	0x02, 0x4a
	.zero		1
	.zero		1


	//----- nvinfo : EIATTR_EXIT_INSTR_OFFSETS
	.align		4
        /*0098*/ 	.byte	0x04, 0x1c
        /*009a*/ 	.short	(.L_135 - .L_134)


	//   ....[0]....
.L_134:
        /*009c*/ 	.word	0x00000320


	//   ....[1]....
        /*00a0*/ 	.word	0x00000870


	//   ....[2]....
        /*00a4*/ 	.word	0x000008b0


	//----- nvinfo : EIATTR_CRS_STACK_SIZE
	.align		4
.L_135:
        /*00a8*/ 	.byte	0x04, 0x1e
        /*00aa*/ 	.short	(.L_137 - .L_136)
.L_136:
        /*00ac*/ 	.word	0x00000000


	//----- nvinfo : EIATTR_CBANK_PARAM_SIZE
	.align		4
.L_137:
        /*00b0*/ 	.byte	0x03, 0x19
        /*00b2*/ 	.short	0x0040


	//----- nvinfo : EIATTR_PARAM_CBANK
	.align		4
        /*00b4*/ 	.byte	0x04, 0x0a
        /*00b6*/ 	.short	(.L_139 - .L_138)
	.align		4
.L_138:
        /*00b8*/ 	.word	index@(.nv.constant0._Z14update_latticeILb1ELb0EEvPaPKaS2_S2_PKffxx)
        /*00bc*/ 	.short	0x0380
        /*00be*/ 	.short	0x0040


	//----- nvinfo : EIATTR_SW_WAR
	.align		4
.L_139:
        /*00c0*/ 	.byte	0x04, 0x36
        /*00c2*/ 	.short	(.L_141 - .L_140)
.L_140:
        /*00c4*/ 	.word	0x00000008
.L_141:


//--------------------- .nv.info._Z10init_spinsPaPKfxx --------------------------
	.section	.nv.info._Z10init_spinsPaPKfxx,"",@"SHT_CUDA_INFO"
	.sectionflags	@""
	.align	4


	//----- nvinfo : EIATTR_CUDA_API_VERSION
	.align		4
        /*0000*/ 	.byte	0x04, 0x37
        /*0002*/ 	.short	(.L_143 - .L_142)
.L_142:
        /*0004*/ 	.word	0x00000082


	//----- nvinfo : EIATTR_KPARAM_INFO
	.align		4
.L_143:
        /*0008*/ 	.byte	0x04, 0x17
        /*000a*/ 	.short	(.L_145 - .L_144)
.L_144:
        /*000c*/ 	.word	0x00000000
        /*0010*/ 	.short	0x0003
        /*0012*/ 	.short	0x0018
        /*0014*/ 	.byte	0x00, 0xf0, 0x21, 0x00


	//----- nvinfo : EIATTR_KPARAM_INFO
	.align		4
.L_145:
        /*0018*/ 	.byte	0x04, 0x17
        /*001a*/ 	.short	(.L_147 - .L_146)
.L_146:
        /*001c*/ 	.word	0x00000000
        /*0020*/ 	.short	0x0002
        /*0022*/ 	.short	0x0010
        /*0024*/ 	.byte	0x00, 0xf0, 0x21, 0x00


	//----- nvinfo : EIATTR_KPARAM_INFO
	.align		4
.L_147:
        /*0028*/ 	.byte	0x04, 0x17
        /*002a*/ 	.short	(.L_149 - .L_148)
.L_148:
        /*002c*/ 	.word	0x00000000
        /*0030*/ 	.short	0x0001
        /*0032*/ 	.short	0x0008
        /*0034*/ 	.byte	0x00, 0xf5, 0x21, 0x00


	//----- nvinfo : EIATTR_KPARAM_INFO
	.align		4
.L_149:
        /*0038*/ 	.byte	0x04, 0x17
        /*003a*/ 	.short	(.L_151 - .L_150)
.L_150:
        /*003c*/ 	.word	0x00000000
        /*0040*/ 	.short	0x0000
        /*0042*/ 	.short	0x0000
        /*0044*/ 	.byte	0x00, 0xf5, 0x21, 0x00


	//----- nvinfo : EIATTR_SPARSE_MMA_MASK
	.align		4
.L_151:
        /*0048*/ 	.byte	0x03, 0x50
        /*004a*/ 	.short	0x0000


	//----- nvinfo : EIATTR_MAXREG_COUNT
	.align		4
        /*004c*/ 	.byte	0x03, 0x1b
        /*004e*/ 	.short	0x00ff


	//----- nvinfo : EIATTR_MERCURY_ISA_VERSION
	.align		4
        /*0050*/ 	.byte	0x03, 0x5f
        /*0052*/ 	.short	0x0101


	//----- nvinfo : EIATTR_VRC_CTA_INIT_COUNT
	.align		4
        /*0054*/ 	.byte	0x02, 0x4a
	.zero		1
	.zero		1


	//----- nvinfo : EIATTR_EXIT_INSTR_OFFSETS
	.align		4
        /*0058*/ 	.byte	0x04, 0x1c
        /*005a*/ 	.short	(.L_153 - .L_152)


	//   ....[0]....
.L_152:
        /*005c*/ 	.word	0x00000100


	//----- nvinfo : EIATTR_CBANK_PARAM_SIZE
	.align		4
.L_153:
        /*0060*/ 	.byte	0x03, 0x19
        /*0062*/ 	.short	0x0020


	//----- nvinfo : EIATTR_PARAM_CBANK
	.align		4
        /*0064*/ 	.byte	0x04, 0x0a
        /*0066*/ 	.short	(.L_155 - .L_154)
	.align		4
.L_154:
        /*0068*/ 	.word	index@(.nv.constant0._Z10init_spinsPaPKfxx)
        /*006c*/ 	.short	0x0380
        /*006e*/ 	.short	0x0020


	//----- nvinfo : EIATTR_SW_WAR
	.align		4
.L_155:
        /*0070*/ 	.byte	0x04, 0x36
        /*0072*/ 	.short	(.L_157 - .L_156)
.L_156:
        /*0074*/ 	.word	0x00000008
.L_157:


//--------------------- .nv.callgraph             --------------------------
	.section	.nv.callgraph,"",@"SHT_CUDA_CALLGRAPH"
	.align	4
	.sectionentsize	8
	.align		4
        /*0000*/ 	.word	0x00000000
	.align		4
        /*0004*/ 	.word	0xffffffff
	.align		4
        /*0008*/ 	.word	0x00000000
	.align		4
        /*000c*/ 	.word	0xfffffffe
	.align		4
        /*0010*/ 	.word	0x00000000
	.align		4
        /*0014*/ 	.word	0xfffffffd
	.align		4
        /*0018*/ 	.word	0x00000000
	.align		4
        /*001c*/ 	.word	0xfffffffc


//--------------------- .text._Z14update_latticeILb0ELb1EEvPaPKaS2_S2_PKffxx --------------------------
	.section	.text._Z14update_latticeILb0ELb1EEvPaPKaS2_S2_PKffxx,"ax",@progbits
	.align	128
        .global         _Z14update_latticeILb0ELb1EEvPaPKaS2_S2_PKffxx
        .type           _Z14update_latticeILb0ELb1EEvPaPKaS2_S2_PKffxx,@function
        .size           _Z14update_latticeILb0ELb1EEvPaPKaS2_S2_PKffxx,(.L_x_17 - _Z14update_latticeILb0ELb1EEvPaPKaS2_S2_PKffxx)
        .other          _Z14update_latticeILb0ELb1EEvPaPKaS2_S2_PKffxx,@"STO_CUDA_ENTRY STV_DEFAULT"
_Z14update_latticeILb0ELb1EEvPaPKaS2_S2_PKffxx:
.text._Z14update_latticeILb0ELb1EEvPaPKaS2_S2_PKffxx:
[----:B------:R-:W-:Y:S01]  /*0000*/  LDC R1, c[0x0][0x37c] ;  /* 0x0000df00ff017b82 */ /* 0x000fe20000000800 */
[----:B------:R-:W0:Y:S01]  /*0010*/  S2R R5, SR_CTAID.X ;  /* 0x0000000000057919 */ /* 0x000e220000002500 */
[----:B------:R-:W0:Y:S01]  /*0020*/  LDCU UR4, c[0x0][0x360] ;  /* 0x00006c00ff0477ac */ /* 0x000e220008000800 */
[----:B------:R-:W-:Y:S01]  /*0030*/  IMAD.MOV.U32 R3, RZ, RZ, RZ ;  /* 0x000000ffff037224 */ /* 0x000fe200078e00ff */
[----:B------:R-:W-:Y:S01]  /*0040*/  BSSY.RECONVERGENT B0, `(.L_x_0) ;  /* 0x0000025000007945 */ /* 0x000fe20003800200 */
[----:B------:R-:W0:Y:S01]  /*0050*/  S2R R2, SR_TID.X ;  /* 0x0000000000027919 */ /* 0x000e220000002100 */
[----:B------:R-:W1:Y:S01]  /*0060*/  LDCU UR5, c[0x0][0x3bc] ;  /* 0x00007780ff0577ac */ /* 0x000e620008000800 */
[----:B0-----:R-:W-:-:S05]  /*0070*/  IMAD.WIDE.U32 R2, R5, UR4, R2 ;  /* 0x0000000405027c25 */ /* 0x001fca000f8e0002 */
[----:B-1----:R-:W-:-:S04]  /*0080*/  LOP3.LUT R0, R3, UR5, RZ, 0xfc, !PT ;  /* 0x0000000503007c12 */ /* 0x002fc8000f8efcff */
[----:B------:R-:W-:-:S13]  /*0090*/  ISETP.NE.U32.AND P0, PT, R0, RZ, PT ;  /* 0x000000ff0000720c */ /* 0x000fda0003f05070 */
[----:B------:R-:W-:Y:S05]  /*00a0*/  @P0 BRA `(.L_x_1) ;  /* 0x00000000005c0947 */ /* 0x000fea0003800000 */
[----:B------:R-:W0:Y:S02]  /*00b0*/  LDCU UR4, c[0x0][0x3b8] ;  /* 0x00007700ff0477ac */ /* 0x000e240008000800 */
[----:B0-----:R-:W-:-:S04]  /*00c0*/  IMAD.U32 R7, RZ, RZ, UR4 ;  /* 0x00000004ff077e24 */ /* 0x001fc8000f8e00ff */
[----:B------:R-:W0:Y:S01]  /*00d0*/  I2F.U32.RP R0, R7 ;  /* 0x0000000700007306 */ /* 0x000e220000209000 */
[----:B------:R-:W-:-:S07]  /*00e0*/  ISETP.NE.U32.AND P2, PT, R7, RZ, PT ;  /* 0x000000ff0700720c */ /* 0x000fce0003f45070 */
[----:B0-----:R-:W0:Y:S02]  /*00f0*/  MUFU.RCP R0, R0 ;  /* 0x0000000000007308 */ /* 0x001e240000001000 */
[----:B0-----:R-:W-:-:S06]  /*0100*/  VIADD R4, R0, 0xffffffe ;  /* 0x0ffffffe00047836 */ /* 0x001fcc0000000000 */
[----:B------:R0:W1:Y:S02]  /*0110*/  F2I.FTZ.U32.TRUNC.NTZ R5, R4 ;  /* 0x0000000400057305 */ /* 0x000064000021f000 */
[----:B0-----:R-:W-:Y:S02]  /*0120*/  IMAD.MOV.U32 R4, RZ, RZ, RZ ;  /* 0x000000ffff047224 */ /* 0x001fe400078e00ff */
[----:B-1----:R-:W-:-:S04]  /*0130*/  IMAD R3, R5, R7, RZ ;  /* 0x0000000705037224 */ /* 0x002fc800078e02ff */
[----:B------:R-:W-:-:S04]  /*0140*/  IMAD.MOV R3, RZ, RZ, -R3 ;  /* 0x000000ffff037224 */ /* 0x000fc800078e0a03 */
[----:B------:R-:W-:-:S06]  /*0150*/  IMAD.HI.U32 R5, R5, R3, R4 ;  /* 0x0000000305057227 */ /* 0x000fcc00078e0004 */
[----:B------:R-:W-:-:S05]  /*0160*/  IMAD.HI.U32 R4, R5, R2, RZ ;  /* 0x0000000205047227 */ /* 0x000fca00078e00ff */
[----:B------:R-:W-:-:S05]  /*0170*/  IADD3 R6, PT, PT, -R4, RZ, RZ ;  /* 0x000000ff04067210 */ /* 0x000fca0007ffe1ff */
[----:B------:R-:W-:-:S05]  /*0180*/  IMAD R6, R7, R6, R2 ;  /* 0x0000000607067224 */ /* 0x000fca00078e0202 */
[----:B------:R-:W-:-:S13]  /*0190*/  ISETP.GE.U32.AND P0, PT, R6, R7, PT ;  /* 0x000000070600720c */ /* 0x000fda0003f06070 */
[----:B------:R-:W-:Y:S02]  /*01a0*/  @P0 IMAD.IADD R6, R6, 0x1, -R7 ;  /* 0x0000000106060824 */ /* 0x000fe400078e0a07 */
[----:B------:R-:W-:-:S03]  /*01b0*/  @P0 VIADD R4, R4, 0x1 ;  /* 0x0000000104040836 */ /* 0x000fc60000000000 */
[----:B------:R-:W-:-:S13]  /*01c0*/  ISETP.GE.U32.AND P1, PT, R6, R7, PT ;  /* 0x000000070600720c */ /* 0x000fda0003f26070 */
[----:B------:R-:W-:Y:S01]  /*01d0*/  @P1 VIADD R4, R4, 0x1 ;  /* 0x0000000104041836 */ /* 0x000fe20000000000 */
[----:B------:R-:W-:-:S05]  /*01e0*/  @!P2 LOP3.LUT R4, RZ, R7, RZ, 0x33, !PT ;  /* 0x00000007ff04a212 */ /* 0x000fca00078e33ff */
[----:B------:R-:W-:-:S04]  /*01f0*/  IMAD.MOV R8, RZ, RZ, -R4 ;  /* 0x000000ffff087224 */ /* 0x000fc800078e0a04 */
[----:B------:R-:W-:Y:S01]  /*0200*/  IMAD R8, R7, R8, R2 ;  /* 0x0000000807087224 */ /* 0x000fe200078e0202 */
[----:B------:R-:W-:Y:S06]  /*0210*/  BRA `(.L_x_2) ;  /* 0x00000000001c7947 */ /* 0x000fec0003800000 */
.L_x_1:
[----:B------:R-:W-:-:S07]  /*0220*/  MOV R0, 0x240 ;  /* 0x0000024000007802 */ /* 0x000fce0000000f00 */
[----:B------:R-:W-:Y:S05]  /*0230*/  CALL.REL.NOINC `($__internal_0_$__cuda_sm20_div_s64) ;  /* 0x0000000400c47944 */ /* 0x000fea0003c00000 */
[----:B------:R-:W0:Y:S01]  /*0240*/  LDCU UR4, c[0x0][0x3b8] ;  /* 0x00007700ff0477ac */ /* 0x000e220008000800 */
[--C-:B------:R-:W-:Y:S02]  /*0250*/  IMAD.MOV R8, RZ, RZ, -R6.reuse ;  /* 0x000000ffff087224 */ /* 0x100fe400078e0a06 */
[----:B------:R-:W-:Y:S01]  /*0260*/  IMAD.MOV.U32 R4, RZ, RZ, R6 ;  /* 0x000000ffff047224 */ /* 0x000fe200078e0006 */
[----:B0-----:R-:W-:-:S05]  /*0270*/  MOV R7, UR4 ;  /* 0x0000000400077c02 */ /* 0x001fca0008000f00 */
[----:B------:R-:W-:-:S07]  /*0280*/  IMAD R8, R8, R7, R2 ;  /* 0x0000000708087224 */ /* 0x000fce00078e0202 */
.L_x_2:
[----:B------:R-:W-:Y:S05]  /*0290*/  BSYNC.RECONVERGENT B0 ;  /* 0x0000000000007941 */ /* 0x000fea0003800200 */
.L_x_0:
[----:B------:R-:W0:Y:S01]  /*02a0*/  LDCU.64 UR6, c[0x0][0x3b0] ;  /* 0x00007600ff0677ac */ /* 0x000e220008000a00 */
[----:B------:R-:W-:Y:S02]  /*02b0*/  ISETP.GE.U32.AND P0, PT, R8, R7, PT ;  /* 0x000000070800720c */ /* 0x000fe40003f06070 */
[----:B------:R-:W-:Y:S01]  /*02c0*/  SHF.R.S32.HI R9, RZ, 0x1f, R8 ;  /* 0x0000001fff097819 */ /* 0x000fe20000011408 */
[----:B------:R-:W1:Y:S01]  /*02d0*/  LDCU UR16, c[0x0][0x3bc] ;  /* 0x00007780ff1077ac */ /* 0x000e620008000800 */
[----:B------:R-:W-:Y:S02]  /*02e0*/  SHF.R.S32.HI R0, RZ, 0x1f, R4 ;  /* 0x0000001fff007819 */ /* 0x000fe40000011404 */
[----:B0-----:R-:W-:Y:S02]  /*02f0*/  ISETP.GE.U32.AND P1, PT, R4, UR6, PT ;  /* 0x0000000604007c0c */ /* 0x001fe4000bf26070 */
[----:B-1----:R-:W-:-:S04]  /*0300*/  ISETP.GE.AND.EX P0, PT, R9, UR16, PT, P0 ;  /* 0x0000001009007c0c */ /* 0x002fc8000bf06300 */
[----:B------:R-:W-:-:S13]  /*0310*/  ISETP.GE.OR.EX P0, PT, R0, UR7, P0, P1 ;  /* 0x0000000700007c0c */ /* 0x000fda0008706710 */
[----:B------:R-:W-:Y:S05]  /*0320*/  @P0 EXIT ;  /* 0x000000000000094d */ /* 0x000fea0003800000 */
[-C--:B------:R-:W-:Y:S01]  /*0330*/  IMAD R15, R0, R7.reuse, RZ ;  /* 0x00000007000f7224 */ /* 0x080fe200078e02ff */
[----:B------:R-:W0:Y:S01]  /*0340*/  LDCU.128 UR8, c[0x0][0x390] ;  /* 0x00007200ff0877ac */ /* 0x000e220008000c00 */
[----:B------:R-:W-:Y:S01]  /*0350*/  VIADD R0, R4, 0x1 ;  /* 0x0000000104007836 */ /* 0x000fe20000000000 */
[C---:B------:R-:W-:Y:S01]  /*0360*/  ISETP.GT.AND P2, PT, R8.reuse, RZ, PT ;  /* 0x000000ff0800720c */ /* 0x040fe20003f44270 */
[----:B------:R-:W-:Y:S01]  /*0370*/  VIADD R10, R8, 0x1 ;  /* 0x00000001080a7836 */ /* 0x000fe20000000000 */
[----:B------:R-:W1:Y:S01]  /*0380*/  LDCU.128 UR12, c[0x0][0x380] ;  /* 0x00007000ff0c77ac */ /* 0x000e620008000c00 */
[----:B------:R-:W-:Y:S01]  /*0390*/  IMAD R15, R4, UR16, R15 ;  /* 0x00000010040f7c24 */ /* 0x000fe2000f8e020f */
[----:B------:R-:W-:Y:S01]  /*03a0*/  ISETP.GE.U32.AND P0, PT, R0, UR6, PT ;  /* 0x0000000600007c0c */ /* 0x000fe2000bf06070 */
[-C--:B------:R-:W-:Y:S01]  /*03b0*/  IMAD.WIDE.U32 R2, R4, R7.reuse, R8 ;  /* 0x0000000704027225 */ /* 0x080fe200078e0008 */
[----:B------:R-:W-:Y:S01]  /*03c0*/  SHF.R.S32.HI R14, RZ, 0x1f, R0 ;  /* 0x0000001fff0e7819 */ /* 0x000fe20000011400 */
[----:B------:R-:W2:Y:S01]  /*03d0*/  LDCU.64 UR4, c[0x0][0x358] ;  /* 0x00006b00ff0477ac */ /* 0x000ea20008000a00 */
[----:B------:R-:W-:-:S02]  /*03e0*/  SEL R16, R8, R7, P2 ;  /* 0x0000000708107207 */ /* 0x000fc40001000000 */
[----:B------:R-:W-:Y:S02]  /*03f0*/  ISETP.GE.AND.EX P0, PT, R14, UR7, PT, P0 ;  /* 0x000000070e007c0c */ /* 0x000fe4000bf06300 */
[-C--:B------:R-:W-:Y:S01]  /*0400*/  ISETP.GE.U32.AND P1, PT, R10, R7.reuse, PT ;  /* 0x000000070a00720c */ /* 0x080fe20003f26070 */
[----:B------:R-:W-:Y:S01]  /*0410*/  VIADD R16, R16, 0xffffffff ;  /* 0xffffffff10107836 */ /* 0x000fe20000000000 */
[----:B------:R-:W-:Y:S02]  /*0420*/  SHF.R.S32.HI R5, RZ, 0x1f, R10 ;  /* 0x0000001fff057819 */ /* 0x000fe4000001140a */
[----:B------:R-:W-:Y:S02]  /*0430*/  SEL R14, R14, RZ, !P0 ;  /* 0x000000ff0e0e7207 */ /* 0x000fe40004000000 */
[----:B------:R-:W-:Y:S02]  /*0440*/  SEL R0, R0, RZ, !P0 ;  /* 0x000000ff00007207 */ /* 0x000fe40004000000 */
[----:B------:R-:W-:Y:S01]  /*0450*/  ISETP.GE.AND.EX P1, PT, R5, UR16, PT, P1 ;  /* 0x0000001005007c0c */ /* 0x000fe2000bf26310 */
[-C--:B------:R-:W-:Y:S01]  /*0460*/  IMAD R19, R14, R7.reuse, RZ ;  /* 0x000000070e137224 */ /* 0x080fe200078e02ff */
[----:B------:R-:W-:Y:S01]  /*0470*/  SHF.R.S32.HI R17, RZ, 0x1f, R16 ;  /* 0x0000001fff117819 */ /* 0x000fe20000011410 */
[----:B------:R-:W-:Y:S01]  /*0480*/  IMAD.WIDE.U32 R8, R0, R7, R8 ;  /* 0x0000000700087225 */ /* 0x000fe200078e0008 */
[----:B------:R-:W-:-:S02]  /*0490*/  SEL R10, R10, RZ, !P1 ;  /* 0x000000ff0a0a7207 */ /* 0x000fc40004800000 */
[----:B------:R-:W-:Y:S01]  /*04a0*/  SEL R11, R5, RZ, !P1 ;  /* 0x000000ff050b7207 */ /* 0x000fe20004800000 */
[----:B------:R-:W-:Y:S01]  /*04b0*/  IMAD.WIDE.U32 R4, R4, R7, R16 ;  /* 0x0000000704047225 */ /* 0x000fe200078e0010 */
[----:B------:R-:W-:Y:S02]  /*04c0*/  IADD3 R3, PT, PT, R3, R15, RZ ;  /* 0x0000000f03037210 */ /* 0x000fe40007ffe0ff */
[----:B0-----:R-:W-:Y:S01]  /*04d0*/  IADD3 R6, P3, PT, R2, UR10, RZ ;  /* 0x0000000a02067c10 */ /* 0x001fe2000ff7e0ff */
[----:B------:R-:W-:Y:S01]  /*04e0*/  IMAD R21, R0, UR16, R19 ;  /* 0x0000001000157c24 */ /* 0x000fe2000f8e0213 */
[----:B-1----:R-:W-:Y:S01]  /*04f0*/  IADD3 R12, P2, PT, R2, UR14, RZ ;  /* 0x0000000e020c7c10 */ /* 0x002fe2000ff5e0ff */
[-C--:B------:R-:W-:Y:S01]  /*0500*/  IMAD.WIDE.U32 R16, R0, R7.reuse, R16 ;  /* 0x0000000700107225 */ /* 0x080fe200078e0010 */
[----:B------:R-:W-:Y:S02]  /*0510*/  IADD3 R8, P0, PT, R8, UR10, RZ ;  /* 0x0000000a08087c10 */ /* 0x000fe4000ff1e0ff */
[C---:B------:R-:W-:Y:S01]  /*0520*/  IADD3.X R13, PT, PT, R3.reuse, UR15, RZ, P2, !PT ;  /* 0x0000000f030d7c10 */ /* 0x040fe200097fe4ff */
[----:B------:R-:W-:Y:S01]  /*0530*/  IMAD.WIDE.U32 R10, R0, R7, R10 ;  /* 0x00000007000a7225 */ /* 0x000fe200078e000a */
[----:B------:R-:W-:-:S02]  /*0540*/  IADD3.X R7, PT, PT, R3, UR11, RZ, P3, !PT ;  /* 0x0000000b03077c10 */ /* 0x000fc40009ffe4ff */
[----:B------:R-:W-:Y:S01]  /*0550*/  IADD3.X R9, PT, PT, R21, UR11, R9, P0, !PT ;  /* 0x0000000b15097c10 */ /* 0x000fe200087fe409 */
[----:B------:R-:W-:Y:S01]  /*0560*/  IMAD.IADD R5, R15, 0x1, R5 ;  /* 0x000000010f057824 */ /* 0x000fe200078e0205 */
[----:B------:R-:W-:Y:S01]  /*0570*/  IADD3 R18, P1, PT, R16, UR14, RZ ;  /* 0x0000000e10127c10 */ /* 0x000fe2000ff3e0ff */
[----:B--2---:R-:W2:Y:S01]  /*0580*/  LDG.E.U8.CONSTANT R12, desc[UR4][R12.64] ;  /* 0x000000040c0c7981 */ /* 0x004ea2000c1e9100 */
[----:B------:R-:W-:Y:S02]  /*0590*/  IADD3 R14, P0, PT, R4, UR14, RZ ;  /* 0x0000000e040e7c10 */ /* 0x000fe4000ff1e0ff */
[----:B------:R-:W-:Y:S01]  /*05a0*/  IADD3 R16, P2, PT, R10, UR14, RZ ;  /* 0x0000000e0a107c10 */ /* 0x000fe2000ff5e0ff */
[----:B------:R-:W2:Y:S01]  /*05b0*/  LDG.E.U8.CONSTANT R7, desc[UR4][R6.64] ;  /* 0x0000000406077981 */ /* 0x000ea2000c1e9100 */
[----:B------:R-:W-:Y:S02]  /*05c0*/  IADD3.X R19, PT, PT, R17, UR15, R21, P1, !PT ;  /* 0x0000000f11137c10 */ /* 0x000fe40008ffe415 */
[----:B------:R-:W-:Y:S01]  /*05d0*/  IADD3.X R15, PT, PT, R5, UR15, RZ, P0, !PT ;  /* 0x0000000f050f7c10 */ /* 0x000fe200087fe4ff */
[----:B------:R-:W3:Y:S01]  /*05e0*/  LDG.E.U8.CONSTANT R8, desc[UR4][R8.64] ;  /* 0x0000000408087981 */ /* 0x000ee2000c1e9100 */
[----:B------:R-:W-:-:S03]  /*05f0*/  IADD3.X R17, PT, PT, R21, UR15, R11, P2, !PT ;  /* 0x0000000f15117c10 */ /* 0x000fc600097fe40b */
[----:B------:R0:W4:Y:S04]  /*0600*/  LDG.E.U8.CONSTANT R11, desc[UR4][R18.64] ;  /* 0x00000004120b7981 */ /* 0x000128000c1e9100 */
[----:B------:R-:W4:Y:S01]  /*0610*/  LDG.E.U8.CONSTANT R14, desc[UR4][R14.64] ;  /* 0x000000040e0e7981 */ /* 0x000f22000c1e9100 */
[----:B------:R-:W-:-:S03]  /*0620*/  IADD3 R20, P0, PT, R2, UR8, RZ ;  /* 0x0000000802147c10 */ /* 0x000fc6000ff1e0ff */
[----:B------:R-:W3:Y:S01]  /*0630*/  LDG.E.U8.CONSTANT R17, desc[UR4][R16.64] ;  /* 0x0000000410117981 */ /* 0x000ee2000c1e9100 */
[----:B------:R-:W-:Y:S02]  /*0640*/  IADD3.X R21, PT, PT, R3, UR9, RZ, P0, !PT ;  /* 0x0000000903157c10 */ /* 0x000fe400087fe4ff */
[----:B------:R-:W-:-:S03]  /*0650*/  IADD3 R22, P0, PT, R4, UR8, RZ ;  /* 0x0000000804167c10 */ /* 0x000fc6000ff1e0ff */
[----:B------:R-:W5:Y:S01]  /*0660*/  LDG.E.U8.CONSTANT R0, desc[UR4][R20.64] ;  /* 0x0000000414007981 */ /* 0x000f62000c1e9100 */
[----:B------:R-:W-:Y:S01]  /*0670*/  IADD3.X R23, PT, PT, R5, UR9, RZ, P0, !PT ;  /* 0x0000000905177c10 */ /* 0x000fe200087fe4ff */
[----:B------:R-:W0:Y:S01]  /*0680*/  LDCU.64 UR8, c[0x0][0x3a0] ;  /* 0x00007400ff0877ac */ /* 0x000e220008000a00 */
[----:B------:R-:W-:-:S03]  /*0690*/  IADD3 R4, P0, PT, R2, UR12, RZ ;  /* 0x0000000c02047c10 */ /* 0x000fc6000ff1e0ff */
[----:B------:R-:W5:Y:S01]  /*06a0*/  LDG.E.U8.CONSTANT R10, desc[UR4][R22.64] ;  /* 0x00000004160a7981 */ /* 0x000f62000c1e9100 */
[----:B------:R-:W-:-:S05]  /*06b0*/  IADD3.X R5, PT, PT, R3, UR13, RZ, P0, !PT ;  /* 0x0000000d03057c10 */ /* 0x000fca00087fe4ff */
[----:B------:R-:W5:Y:S01]  /*06c0*/  LDG.E.S8 R6, desc[UR4][R4.64] ;  /* 0x0000000404067981 */ /* 0x000f62000c1e1300 */
[----:B0-----:R-:W-:-:S04]  /*06d0*/  LEA R18, P0, R2, UR8, 0x2 ;  /* 0x0000000802127c11 */ /* 0x001fc8000f8010ff */
[----:B------:R-:W-:-:S05]  /*06e0*/  LEA.HI.X R19, R2, UR9, R3, 0x2, P0 ;  /* 0x0000000902137c11 */ /* 0x000fca00080f1403 */
[----:B------:R-:W5:Y:S01]  /*06f0*/  LDG.E.CONSTANT R2, desc[UR4][R18.64] ;  /* 0x0000000412027981 */ /* 0x000f62000c1e9900 */
[----:B--2---:R-:W-:-:S05]  /*0700*/  IMAD R3, R12, R7, RZ ;  /* 0x000000070c037224 */ /* 0x004fca00078e02ff */
[----:B------:R-:W-:Y:S02]  /*0710*/  PRMT R3, R3, 0x9910, RZ ;  /* 0x0000991003037816 */ /* 0x000fe400000000ff */
[----:B----4-:R-:W-:Y:S01]  /*0720*/  IADD3 R12, PT, PT, R11, R14, R12 ;  /* 0x0000000e0b0c7210 */ /* 0x010fe20007ffe00c */
[----:B------:R-:W-:Y:S02]  /*0730*/  IMAD R7, R14, R7, RZ ;  /* 0x000000070e077224 */ /* 0x000fe400078e02ff */
[----:B---3--:R-:W-:Y:S02]  /*0740*/  IMAD R3, R17, R8, R3 ;  /* 0x0000000811037224 */ /* 0x008fe400078e0203 */
[----:B------:R-:W-:Y:S01]  /*0750*/  IMAD.IADD R12, R12, 0x1, R17 ;  /* 0x000000010c0c7824 */ /* 0x000fe200078e0211 */
[----:B------:R-:W-:Y:S02]  /*0760*/  PRMT R7, R7, 0x9910, RZ ;  /* 0x0000991007077816 */ /* 0x000fe400000000ff */
[----:B------:R-:W-:-:S02]  /*0770*/  PRMT R9, R3, 0x9910, RZ ;  /* 0x0000991003097816 */ /* 0x000fc400000000ff */
[----:B------:R-:W-:Y:S01]  /*0780*/  PRMT R3, R12, 0x9910, RZ ;  /* 0x000099100c037816 */ /* 0x000fe200000000ff */
[----:B------:R-:W-:Y:S02]  /*0790*/  IMAD R7, R11, R8, R7 ;  /* 0x000000080b077224 */ /* 0x000fe400078e0207 */
[----:B------:R-:W0:Y:S02]  /*07a0*/  LDC R8, c[0x0][0x3a8] ;  /* 0x0000ea00ff087b82 */ /* 0x000e240000000800 */
[----:B-----5:R-:W-:Y:S01]  /*07b0*/  IMAD R0, R0, R9, R3 ;  /* 0x0000000900007224 */ /* 0x020fe200078e0203 */
[----:B------:R-:W-:-:S04]  /*07c0*/  PRMT R7, R7, 0x9910, RZ ;  /* 0x0000991007077816 */ /* 0x000fc800000000ff */
[----:B------:R-:W-:Y:S01]  /*07d0*/  PRMT R3, R0, 0x9910, RZ ;  /* 0x0000991000037816 */ /* 0x000fe200000000ff */
[----:B------:R-:W-:-:S04]  /*07e0*/  IMAD.MOV.U32 R0, RZ, RZ, R7 ;  /* 0x000000ffff007224 */ /* 0x000fc800078e0007 */
[----:B------:R-:W-:Y:S01]  /*07f0*/  IMAD R3, R10, R0, R3 ;  /* 0x000000000a037224 */ /* 0x000fe200078e0203 */
[----:B------:R-:W-:Y:S08]  /*0800*/  I2F.S16 R7, R6 ;  /* 0x0000000600077306 */ /* 0x000ff00000101400 */
[----:B------:R-:W1:Y:S01]  /*0810*/  I2F.S8 R3, R3 ;  /* 0x0000000300037306 */ /* 0x000e620000001400 */
[----:B0-----:R-:W-:Y:S01]  /*0820*/  FMUL R0, R8, -2 ;  /* 0xc000000008007820 */ /* 0x001fe20000400000 */
[----:B------:R-:W-:-:S02]  /*0830*/  HFMA2 R8, -RZ, RZ, 3.7421875, 0 ;  /* 0x437c0000ff087431 */ /* 0x000fc400000001ff */
[----:B------:R-:W-:Y:S02]  /*0840*/  IMAD.MOV.U32 R9, RZ, RZ, 0x3bbb989d ;  /* 0x3bbb989dff097424 */ /* 0x000fe400078e00ff */
[----:B-1----:R-:W-:-:S04]  /*0850*/  FMUL R0, R0, R3 ;  /* 0x0000000300007220 */ /* 0x002fc80000400000 */
[----:B------:R-:W-:-:S04]  /*0860*/  FMUL R0, R0, R7 ;  /* 0x0000000700007220 */ /* 0x000fc80000400000 */
[----:B------:R-:W-:-:S04]  /*0870*/  FFMA.SAT R7, R0, R9, 0.5 ;  /* 0x3f00000000077423 */ /* 0x000fc80000002009 */
[----:B------:R-:W-:-:S04]  /*0880*/  FFMA.RM R7, R7, R8, 12582913 ;  /* 0x4b40000107077423 */ /* 0x000fc80000004008 */
[----:B------:R-:W-:-:S04]  /*0890*/  FADD R9, R7, -12583039 ;  /* 0xcb40007f07097421 */ /* 0x000fc80000000000 */
[----:B------:R-:W-:-:S04]  /*08a0*/  FFMA R9, R0, 1.4426950216293334961, -R9 ;  /* 0x3fb8aa3b00097823 */ /* 0x000fc80000000809 */
[----:B------:R-:W-:-:S04]  /*08b0*/  FFMA R9, R0, 1.925963033500011079e-08, R9 ;  /* 0x32a5706000097823 */ /* 0x000fc80000000009 */
[----:B------:R-:W0:Y:S01]  /*08c0*/  MUFU.EX2 R0, R9 ;  /* 0x0000000900007308 */ /* 0x000e220000000800 */
[----:B------:R-:W-:-:S04]  /*08d0*/  IMAD.SHL.U32 R7, R7, 0x800000, RZ ;  /* 0x0080000007077824 */ /* 0x000fc800078e00ff */
[----:B0-----:R-:W-:-:S05]  /*08e0*/  FMUL R7, R7, R0 ;  /* 0x0000000007077220 */ /* 0x001fca0000400000 */
[----:B------:R-:W-:-:S13]  /*08f0*/  FSETP.GEU.AND P0, PT, R2, R7, PT ;  /* 0x000000070200720b */ /* 0x000fda0003f0e000 */
[----:B------:R-:W-:Y:S05]  /*0900*/  @P0 EXIT ;  /* 0x000000000000094d */ /* 0x000fea0003800000 */
[----:B------:R-:W-:-:S05]  /*0910*/  IMAD.MOV R3, RZ, RZ, -R6 ;  /* 0x000000ffff037224 */ /* 0x000fca00078e0a06 */
[----:B------:R-:W-:-:S05]  /*0920*/  PRMT R3, R3, 0x7710, RZ ;  /* 0x0000771003037816 */ /* 0x000fca00000000ff */
[----:B------:R-:W-:Y:S01]  /*0930*/  STG.E.U8 desc[UR4][R4.64], R3 ;  /* 0x0000000304007986 */ /* 0x000fe2000c101104 */
[----:B------:R-:W-:Y:S05]  /*0940*/  EXIT ;  /* 0x000000000000794d */ /* 0x000fea0003800000 */
        .weak           $__internal_0_$__cuda_sm20_div_s64
        .type           $__internal_0_$__cuda_sm20_div_s64,@function
        .size           $__internal_0_$__cuda_sm20_div_s64,(.L_x_17 - $__internal_0_$__cuda_sm20_div_s64)
$__internal_0_$__cuda_sm20_div_s64:
[----:B------:R-:W0:Y:S01]  /*0950*/  LDCU.64 UR6, c[0x0][0x3b8] ;  /* 0x00007700ff0677ac */ /* 0x000e220008000a00 */
[----:B------:R-:W-:Y:S01]  /*0960*/  ISETP.GE.AND P3, PT, R3, RZ, PT ;  /* 0x000000ff0300720c */ /* 0x000fe20003f66270 */
[----:B0-----:R-:W-:Y:S02]  /*0970*/  UIADD3 UR4, UP1, UPT, URZ, -UR6, URZ ;  /* 0x80000006ff047290 */ /* 0x001fe4000ff3e0ff */
[----:B------:R-:W-:Y:S02]  /*0980*/  UISETP.GE.AND UP0, UPT, UR7, URZ, UPT ;  /* 0x000000ff0700728c */ /* 0x000fe4000bf06270 */
[----:B------:R-:W-:Y:S02]  /*0990*/  UIADD3.X UR5, UPT, UPT, URZ, ~UR7, URZ, UP1, !UPT ;  /* 0x80000007ff057290 */ /* 0x000fe40008ffe4ff */
[----:B------:R-:W-:Y:S02]  /*09a0*/  USEL UR4, UR4, UR6, !UP0 ;  /* 0x0000000604047287 */ /* 0x000fe4000c000000 */
[----:B------:R-:W-:-:S09]  /*09b0*/  USEL UR5, UR5, UR7, !UP0 ;  /* 0x0000000705057287 */ /* 0x000fd2000c000000 */
[----:B------:R-:W0:Y:S08]  /*09c0*/  I2F.U64.RP R8, UR4 ;  /* 0x0000000400087d12 */ /* 0x000e300008309000 */
[----:B0-----:R-:W0:Y:S02]  /*09d0*/  MUFU.RCP R8, R8 ;  /* 0x0000000800087308 */ /* 0x001e240000001000 */
[----:B0-----:R-:W-:-:S06]  /*09e0*/  VIADD R4, R8, 0x1ffffffe ;  /* 0x1ffffffe08047836 */ /* 0x001fcc0000000000 */
[----:B------:R-:W0:Y:S02]  /*09f0*/  F2I.U64.TRUNC R4, R4 ;  /* 0x0000000400047311 */ /* 0x000e24000020d800 */
[----:B0-----:R-:W-:-:S04]  /*0a00*/  IMAD.WIDE.U32 R6, R4, UR4, RZ ;  /* 0x0000000404067c25 */ /* 0x001fc8000f8e00ff */
[----:B------:R-:W-:Y:S01]  /*0a10*/  IMAD R7, R4, UR5, R7 ;  /* 0x0000000504077c24 */ /* 0x000fe2000f8e0207 */
[----:B------:R-:W-:-:S03]  /*0a20*/  IADD3 R9, P0, PT, RZ, -R6, RZ ;  /* 0x80000006ff097210 */ /* 0x000fc60007f1e0ff */
[----:B------:R-:W-:Y:S02]  /*0a30*/  IMAD R7, R5, UR4, R7 ;  /* 0x0000000405077c24 */ /* 0x000fe4000f8e0207 */
[----:B------:R-:W-:-:S04]  /*0a40*/  IMAD.HI.U32 R6, R4, R9, RZ ;  /* 0x0000000904067227 */ /* 0x000fc800078e00ff */
[----:B------:R-:W-:Y:S01]  /*0a50*/  IMAD.X R11, RZ, RZ, ~R7, P0 ;  /* 0x000000ffff0b7224 */ /* 0x000fe200000e0e07 */
[----:B------:R-:W-:-:S03]  /*0a60*/  MOV R7, R4 ;  /* 0x0000000400077202 */ /* 0x000fc60000000f00 */
[-C--:B------:R-:W-:Y:S02]  /*0a70*/  IMAD R13, R5, R11.reuse, RZ ;  /* 0x0000000b050d7224 */ /* 0x080fe400078e02ff */
[----:B------:R-:W-:-:S04]  /*0a80*/  IMAD.WIDE.U32 R6, P0, R4, R11, R6 ;  /* 0x0000000b04067225 */ /* 0x000fc80007800006 */
[----:B------:R-:W-:-:S04]  /*0a90*/  IMAD.HI.U32 R11, R5, R11, RZ ;  /* 0x0000000b050b7227 */ /* 0x000fc800078e00ff */
[----:B------:R-:W-:-:S05]  /*0aa0*/  IMAD.HI.U32 R6, P1, R5, R9, R6 ;  /* 0x0000000905067227 */ /* 0x000fca0007820006 */
[----:B------:R-:W-:Y:S01]  /*0ab0*/  IADD3 R7, P2, PT, R13, R6, RZ ;  /* 0x000000060d077210 */ /* 0x000fe20007f5e0ff */
[----:B------:R-:W-:-:S04]  /*0ac0*/  IMAD.X R6, R11, 0x1, R5, P0 ;  /* 0x000000010b067824 */ /* 0x000fc800000e0605 */
[----:B------:R-:W-:Y:S01]  /*0ad0*/  IMAD.WIDE.U32 R4, R7, UR4, RZ ;  /* 0x0000000407047c25 */ /* 0x000fe2000f8e00ff */
[----:B------:R-:W-:-:S03]  /*0ae0*/  IADD3.X R9, PT, PT, RZ, RZ, R6, P2, P1 ;  /* 0x000000ffff097210 */ /* 0x000fc600017e2406 */
[----:B------:R-:W-:Y:S01]  /*0af0*/  IMAD R6, R7, UR5, R5 ;  /* 0x0000000507067c24 */ /* 0x000fe2000f8e0205 */
[----:B------:R-:W-:Y:S02]  /*0b00*/  IADD3 R11, P0, PT, RZ, -R4, RZ ;  /* 0x80000004ff0b7210 */ /* 0x000fe40007f1e0ff */
[-C--:B------:R-:W-:Y:S01]  /*0b10*/  IADD3 R5, P4, PT, RZ, -R2.reuse, RZ ;  /* 0x80000002ff057210 */ /* 0x080fe20007f9e0ff */
[----:B------:R-:W-:Y:S02]  /*0b20*/  IMAD R4, R9, UR4, R6 ;  /* 0x0000000409047c24 */ /* 0x000fe4000f8e0206 */
[----:B------:R-:W-:Y:S01]  /*0b30*/  IMAD.HI.U32 R6, R7, R11, RZ ;  /* 0x0000000b07067227 */ /* 0x000fe200078e00ff */
[----:B------:R-:W-:-:S03]  /*0b40*/  SEL R10, R5, R2, !P3 ;  /* 0x00000002050a7207 */ /* 0x000fc60005800000 */
[----:B------:R-:W-:Y:S02]  /*0b50*/  IMAD.X R4, RZ, RZ, ~R4, P0 ;  /* 0x000000ffff047224 */ /* 0x000fe400000e0e04 */
[----:B------:R-:W-:Y:S02]  /*0b60*/  IMAD.X R5, RZ, RZ, ~R3, P4 ;  /* 0x000000ffff057224 */ /* 0x000fe400020e0e03 */
[----:B------:R-:W-:-:S03]  /*0b70*/  IMAD.WIDE.U32 R6, P0, R7, R4, R6 ;  /* 0x0000000407067225 */ /* 0x000fc60007800006 */
[----:B------:R-:W-:Y:S01]  /*0b80*/  SEL R8, R5, R3, !P3 ;  /* 0x0000000305087207 */ /* 0x000fe20005800000 */
[----:B------:R-:W-:Y:S02]  /*0b90*/  HFMA2 R5, -RZ, RZ, 0, 0 ;  /* 0x00000000ff057431 */ /* 0x000fe400000001ff */
[----:B------:R-:W-:-:S04]  /*0ba0*/  IMAD.HI.U32 R7, P1, R9, R11, R6 ;  /* 0x0000000b09077227 */ /* 0x000fc80007820006 */
[CC--:B------:R-:W-:Y:S02]  /*0bb0*/  IMAD R6, R9.reuse, R4.reuse, RZ ;  /* 0x0000000409067224 */ /* 0x0c0fe400078e02ff */
[----:B------:R-:W-:-:S03]  /*0bc0*/  IMAD.HI.U32 R4, R9, R4, RZ ;  /* 0x0000000409047227 */ /* 0x000fc600078e00ff */
[----:B------:R-:W-:Y:S01]  /*0bd0*/  IADD3 R7, P2, PT, R6, R7, RZ ;  /* 0x0000000706077210 */ /* 0x000fe20007f5e0ff */
[----:B------:R-:W-:-:S04]  /*0be0*/  IMAD.X R9, R4, 0x1, R9, P0 ;  /* 0x0000000104097824 */ /* 0x000fc800000e0609 */
[----:B------:R-:W-:Y:S01]  /*0bf0*/  IMAD.HI.U32 R4, R7, R10, RZ ;  /* 0x0000000a07047227 */ /* 0x000fe200078e00ff */
[----:B------:R-:W-:-:S03]  /*0c00*/  IADD3.X R9, PT, PT, RZ, RZ, R9, P2, P1 ;  /* 0x000000ffff097210 */ /* 0x000fc600017e2409 */
[----:B------:R-:W-:-:S04]  /*0c10*/  IMAD.WIDE.U32 R4, R7, R8, R4 ;  /* 0x0000000807047225 */ /* 0x000fc800078e0004 */
[C---:B------:R-:W-:Y:S02]  /*0c20*/  IMAD R7, R9.reuse, R8, RZ ;  /* 0x0000000809077224 */ /* 0x040fe400078e02ff */
[----:B------:R-:W-:-:S04]  /*0c30*/  IMAD.HI.U32 R4, P0, R9, R10, R4 ;  /* 0x0000000a09047227 */ /* 0x000fc80007800004 */
[----:B------:R-:W-:Y:S01]  /*0c40*/  IMAD.HI.U32 R6, R9, R8, RZ ;  /* 0x0000000809067227 */ /* 0x000fe200078e00ff */
[----:B------:R-:W-:-:S03]  /*0c50*/  IADD3 R7, P1, PT, R7, R4, RZ ;  /* 0x0000000407077210 */ /* 0x000fc60007f3e0ff */
[----:B------:R-:W-:Y:S02]  /*0c60*/  IMAD.X R6, RZ, RZ, R6, P0 ;  /* 0x000000ffff067224 */ /* 0x000fe400000e0606 */
[----:B------:R-:W-:-:S04]  /*0c70*/  IMAD.WIDE.U32 R4, R7, UR4, RZ ;  /* 0x0000000407047c25 */ /* 0x000fc8000f8e00ff */
[----:B------:R-:W-:Y:S01]  /*0c80*/  IMAD.X R6, RZ, RZ, R6, P1 ;  /* 0x000000ffff067224 */ /* 0x000fe200008e0606 */
[----:B------:R-:W-:Y:S01]  /*0c90*/  IADD3 R10, P1, PT, -R4, R10, RZ ;  /* 0x0000000a040a7210 */ /* 0x000fe20007f3e1ff */
[C---:B------:R-:W-:Y:S02]  /*0ca0*/  IMAD R5, R7.reuse, UR5, R5 ;  /* 0x0000000507057c24 */ /* 0x040fe4000f8e0205 */
[----:B------:R-:W-:Y:S01]  /*0cb0*/  VIADD R4, R7, 0x1 ;  /* 0x0000000107047836 */ /* 0x000fe20000000000 */
[----:B------:R-:W-:Y:S01]  /*0cc0*/  ISETP.GE.U32.AND P0, PT, R10, UR4, PT ;  /* 0x000000040a007c0c */ /* 0x000fe2000bf06070 */
[----:B------:R-:W-:-:S04]  /*0cd0*/  IMAD R5, R6, UR4, R5 ;  /* 0x0000000406057c24 */ /* 0x000fc8000f8e0205 */
[----:B------:R-:W-:Y:S01]  /*0ce0*/  IMAD.X R9, R8, 0x1, ~R5, P1 ;  /* 0x0000000108097824 */ /* 0x000fe200008e0e05 */
[----:B------:R-:W-:-:S04]  /*0cf0*/  IADD3 R5, P1, PT, R10, -UR4, RZ ;  /* 0x800000040a057c10 */ /* 0x000fc8000ff3e0ff */
[C---:B------:R-:W-:Y:S02]  /*0d00*/  ISETP.GE.U32.AND.EX P0, PT, R9.reuse, UR5, PT, P0 ;  /* 0x0000000509007c0c */ /* 0x040fe4000bf06100 */
[----:B------:R-:W-:Y:S02]  /*0d10*/  IADD3.X R8, PT, PT, R9, ~UR5, RZ, P1, !PT ;  /* 0x8000000509087c10 */ /* 0x000fe40008ffe4ff */
[----:B------:R-:W-:Y:S02]  /*0d20*/  SEL R5, R5, R10, P0 ;  /* 0x0000000a05057207 */ /* 0x000fe40000000000 */
[----:B------:R-:W-:Y:S02]  /*0d30*/  SEL R8, R8, R9, P0 ;  /* 0x0000000908087207 */ /* 0x000fe40000000000 */
[----:B------:R-:W-:Y:S02]  /*0d40*/  SEL R7, R4, R7, P0 ;  /* 0x0000000704077207 */ /* 0x000fe40000000000 */
[----:B------:R-:W-:-:S02]  /*0d50*/  ISETP.GE.U32.AND P0, PT, R5, UR4, PT ;  /* 0x0000000405007c0c */ /* 0x000fc4000bf06070 */
[----:B------:R-:W-:Y:S02]  /*0d60*/  IADD3 R6, PT, PT, R7, 0x1, RZ ;  /* 0x0000000107067810 */ /* 0x000fe40007ffe0ff */
[----:B------:R-:W-:Y:S02]  /*0d70*/  ISETP.GE.U32.AND.EX P0, PT, R8, UR5, PT, P0 ;  /* 0x0000000508007c0c */ /* 0x000fe4000bf06100 */
[----:B------:R-:W-:Y:S02]  /*0d80*/  LOP3.LUT R4, R3, UR7, RZ, 0x3c, !PT ;  /* 0x0000000703047c12 */ /* 0x000fe4000f8e3cff */
[----:B------:R-:W-:Y:S02]  /*0d90*/  SEL R6, R6, R7, P0 ;  /* 0x0000000706067207 */ /* 0x000fe40000000000 */
[----:B------:R-:W-:Y:S01]  /*0da0*/  ISETP.GE.AND P1, PT, R4, RZ, PT ;  /* 0x000000ff0400720c */ /* 0x000fe20003f26270 */
[----:B------:R-:W-:Y:S01]  /*0db0*/  IMAD.MOV.U32 R4, RZ, RZ, R0 ;  /* 0x000000ffff047224 */ /* 0x000fe200078e0000 */
[----:B------:R-:W-:Y:S01]  /*0dc0*/  ISETP.NE.U32.AND P0, PT, RZ, UR6, PT ;  /* 0x00000006ff007c0c */ /* 0x000fe2000bf05070 */
[----:B------:R-:W-:-:S03]  /*0dd0*/  IMAD.MOV R5, RZ, RZ, -R6 ;  /* 0x000000ffff057224 */ /* 0x000fc600078e0a06 */
[----:B------:R-:W-:Y:S02]  /*0de0*/  ISETP.NE.AND.EX P0, PT, RZ, UR7, PT, P0 ;  /* 0x00000007ff007c0c */ /* 0x000fe4000bf05300 */
[----:B------:R-:W-:Y:S01]  /*0df0*/  SEL R6, R5, R6, !P1 ;  /* 0x0000000605067207 */ /* 0x000fe20004800000 */
[----:B------:R-:W-:-:S03]  /*0e00*/  IMAD.MOV.U32 R5, RZ, RZ, 0x0 ;  /* 0x00000000ff057424 */ /* 0x000fc600078e00ff */
[----:B------:R-:W-:Y:S01]  /*0e10*/  SEL R6, R6, 0xffffffff, P0 ;  /* 0xffffffff06067807 */ /* 0x000fe20000000000 */
[----:B------:R-:W-:Y:S06]  /*0e20*/  RET.REL.NODEC R4 `(_Z14update_latticeILb0ELb1EEvPaPKaS2_S2_PKffxx) ;  /* 0xfffffff004747950 */ /* 0x000fec0003c3ffff */
.L_x_3:
[----:B------:R-:W-:-:S00]  /*0e30*/  BRA `(.L_x_3) ;  /* 0xfffffffc00fc7947 */ /* 0x000fc0000383ffff */
[----:B------:R-:W-:-:S00]  /*0e40*/  NOP ;  /* 0x0000000000007918 */ /* 0x000fc00000000000 */
        /* <DEDUP_REMOVED lines=11> */
.L_x_17:


//--------------------- .text._Z14update_latticeILb1ELb1EEvPaPKaS2_S2_PKffxx --------------------------
	.section	.text._Z14update_latticeILb1ELb1EEvPaPKaS2_S2_PKffxx,"ax",@progbits
	.align	128
        .global         _Z14update_latticeILb1ELb1EEvPaPKaS2_S2_PKffxx
        .type           _Z14update_latticeILb1ELb1EEvPaPKaS2_S2_PKffxx,@function
        .size           _Z14update_latticeILb1ELb1EEvPaPKaS2_S2_PKffxx,(.L_x_18 - _Z14update_latticeILb1ELb1EEvPaPKaS2_S2_PKffxx)
        .other          _Z14update_latticeILb1ELb1EEvPaPKaS2_S2_PKffxx,@"STO_CUDA_ENTRY STV_DEFAULT"
_Z14update_latticeILb1ELb1EEvPaPKaS2_S2_PKffxx:
.text._Z14update_latticeILb1ELb1EEvPaPKaS2_S2_PKffxx:
        /* <DEDUP_REMOVED lines=34> */
.L_x_5:
[----:B------:R-:W-:-:S07]  /*0220*/  MOV R0, 0x240 ;  /* 0x0000024000007802 */ /* 0x000fce0000000f00 */
[----:B------:R-:W-:Y:S05]  /*0230*/  CALL.REL.NOINC `($__internal_1_$__cuda_sm20_div_s64) ;  /* 0x0000000400b47944 */ /* 0x000fea0003c00000 */
[----:B------:R-:W0:Y:S01]  /*0240*/  LDCU UR4, c[0x0][0x3b8] ;  /* 0x00007700ff0477ac */ /* 0x000e220008000800 */
[----:B------:R-:W-:Y:S01]  /*0250*/  IADD3 R0, PT, PT, -R6, RZ, RZ ;  /* 0x000000ff06007210 */ /* 0x000fe20007ffe1ff */
[----:B------:R-:W-:Y:S02]  /*0260*/  IMAD.MOV.U32 R5, RZ, RZ, R6 ;  /* 0x000000ffff057224 */ /* 0x000fe400078e0006 */
[----:B0-----:R-:W-:-:S04]  /*0270*/  IMAD.U32 R11, RZ, RZ, UR4 ;  /* 0x00000004ff0b7e24 */ /* 0x001fc8000f8e00ff */
[----:B------:R-:W-:-:S07]  /*0280*/  IMAD R6, R0, R11, R2 ;  /* 0x0000000b00067224 */ /* 0x000fce00078e0202 */
.L_x_6:
[----:B------:R-:W-:Y:S05]  /*0290*/  BSYNC.RECONVERGENT B0 ;  /* 0x0000000000007941 */ /* 0x000fea0003800200 */
.L_x_4:
        /* <DEDUP_REMOVED lines=9> */
[C---:B------:R-:W-:Y:S01]  /*0330*/  VIADD R0, R5.reuse, 0x1 ;  /* 0x0000000105007836 */ /* 0x040fe20000000000 */
[----:B------:R-:W0:Y:S01]  /*0340*/  LDCU.128 UR8, c[0x0][0x390] ;  /* 0x00007200ff0877ac */ /* 0x000e220008000c00 */
[----:B------:R-:W-:Y:S02]  /*0350*/  VIADD R8, R6, 0x1 ;  /* 0x0000000106087836 */ /* 0x000fe40000000000 */
[-C--:B------:R-:W-:Y:S01]  /*0360*/  IMAD R2, R2, R11.reuse, RZ ;  /* 0x0000000b02027224 */ /* 0x080fe200078e02ff */
[----:B------:R-:W-:Y:S01]  /*0370*/  ISETP.GE.U32.AND P0, PT, R0, UR6, PT ;  /* 0x0000000600007c0c */ /* 0x000fe2000bf06070 */
[----:B------:R-:W1:Y:S01]  /*0380*/  LDCU.128 UR12, c[0x0][0x380] ;  /* 0x00007000ff0c77ac */ /* 0x000e620008000c00 */
[----:B------:R-:W-:Y:S01]  /*0390*/  SHF.R.S32.HI R4, RZ, 0x1f, R0 ;  /* 0x0000001fff047819 */ /* 0x000fe20000011400 */
[C---:B------:R-:W-:Y:S01]  /*03a0*/  IMAD R17, R5.reuse, UR16, R2 ;  /* 0x0000001005117c24 */ /* 0x040fe2000f8e0202 */
[-C--:B------:R-:W-:Y:S01]  /*03b0*/  ISETP.GE.U32.AND P1, PT, R8, R11.reuse, PT ;  /* 0x0000000b0800720c */ /* 0x080fe20003f26070 */
[----:B------:R-:W-:Y:S01]  /*03c0*/  IMAD.WIDE.U32 R2, R5, R11, R6 ;  /* 0x0000000b05027225 */ /* 0x000fe200078e0006 */
[----:B------:R-:W-:Y:S01]  /*03d0*/  SHF.R.S32.HI R9, RZ, 0x1f, R8 ;  /* 0x0000001fff097819 */ /* 0x000fe20000011408 */
[----:B------:R-:W2:Y:S01]  /*03e0*/  LDCU.64 UR4, c[0x0][0x358] ;  /* 0x00006b00ff0477ac */ /* 0x000ea20008000a00 */
[----:B------:R-:W-:-:S02]  /*03f0*/  ISETP.GE.AND.EX P0, PT, R4, UR7, PT, P0 ;  /* 0x0000000704007c0c */ /* 0x000fc4000bf06300 */
[C---:B------:R-:W-:Y:S02]  /*0400*/  ISETP.GE.AND.EX P1, PT, R9.reuse, UR16, PT, P1 ;  /* 0x0000001009007c0c */ /* 0x040fe4000bf26310 */
[----:B------:R-:W-:Y:S02]  /*0410*/  SEL R4, R4, RZ, !P0 ;  /* 0x000000ff04047207 */ /* 0x000fe40004000000 */
[----:B------:R-:W-:Y:S02]  /*0420*/  SEL R8, R8, RZ, !P1 ;  /* 0x000000ff08087207 */ /* 0x000fe40004800000 */
[----:B------:R-:W-:Y:S01]  /*0430*/  SEL R9, R9, RZ, !P1 ;  /* 0x000000ff09097207 */ /* 0x000fe20004800000 */
[----:B------:R-:W-:Y:S01]  /*0440*/  IMAD R19, R4, R11, RZ ;  /* 0x0000000b04137224 */ /* 0x000fe200078e02ff */
[----:B------:R-:W-:Y:S02]  /*0450*/  SEL R0, R0, RZ, !P0 ;  /* 0x000000ff00007207 */ /* 0x000fe40004000000 */
[----:B------:R-:W-:Y:S01]  /*0460*/  IADD3 R3, PT, PT, R3, R17, RZ ;  /* 0x0000001103037210 */ /* 0x000fe20007ffe0ff */
[----:B------:R-:W-:Y:S01]  /*0470*/  IMAD.WIDE.U32 R4, R5, R11, R8 ;  /* 0x0000000b05047225 */ /* 0x000fe200078e0008 */
[----:B0-----:R-:W-:-:S03]  /*0480*/  IADD3 R12, P1, PT, R2, UR10, RZ ;  /* 0x0000000a020c7c10 */ /* 0x001fc6000ff3e0ff */
[-C--:B------:R-:W-:Y:S01]  /*0490*/  IMAD.WIDE.U32 R14, R0, R11.reuse, R6 ;  /* 0x0000000b000e7225 */ /* 0x080fe200078e0006 */
[----:B------:R-:W-:Y:S02]  /*04a0*/  IADD3.X R13, PT, PT, R3, UR11, RZ, P1, !PT ;  /* 0x0000000b030d7c10 */ /* 0x000fe40008ffe4ff */
[----:B-1----:R-:W-:Y:S01]  /*04b0*/  IADD3 R20, P1, PT, R4, UR14, RZ ;  /* 0x0000000e04147c10 */ /* 0x002fe2000ff3e0ff */
[----:B------:R-:W-:-:S04]  /*04c0*/  IMAD.WIDE.U32 R10, R0, R11, R8 ;  /* 0x0000000b000a7225 */ /* 0x000fc800078e0008 */
[----:B------:R-:W-:Y:S02]  /*04d0*/  IMAD.IADD R8, R17, 0x1, R5 ;  /* 0x0000000111087824 */ /* 0x000fe400078e0205 */
[----:B------:R-:W-:Y:S01]  /*04e0*/  IMAD R19, R0, UR16, R19 ;  /* 0x0000001000137c24 */ /* 0x000fe2000f8e0213 */
[----:B------:R-:W-:Y:S01]  /*04f0*/  IADD3 R6, P2, PT, R14, UR10, RZ ;  /* 0x0000000a0e067c10 */ /* 0x000fe2000ff5e0ff */
[----:B--2---:R-:W2:Y:S01]  /*0500*/  LDG.E.U8.CONSTANT R0, desc[UR4][R12.64] ;  /* 0x000000040c007981 */ /* 0x004ea2000c1e9100 */
[----:B------:R-:W-:Y:S01]  /*0510*/  IADD3.X R21, PT, PT, R8, UR15, RZ, P1, !PT ;  /* 0x0000000f08157c10 */ /* 0x000fe20008ffe4ff */
[----:B------:R-:W-:Y:S01]  /*0520*/  IMAD.IADD R7, R15, 0x1, R19 ;  /* 0x000000010f077824 */ /* 0x000fe200078e0213 */
[----:B------:R-:W-:Y:S02]  /*0530*/  IADD3 R16, P0, PT, R2, UR14, RZ ;  /* 0x0000000e02107c10 */ /* 0x000fe4000ff1e0ff */
[----:B------:R-:W-:Y:S01]  /*0540*/  IADD3 R14, P1, PT, R14, UR14, RZ ;  /* 0x0000000e0e0e7c10 */ /* 0x000fe2000ff3e0ff */
[----:B------:R0:W2:Y:S01]  /*0550*/  LDG.E.U8.CONSTANT R5, desc[UR4][R20.64] ;  /* 0x0000000414057981 */ /* 0x0000a2000c1e9100 */
[----:B------:R-:W-:-:S02]  /*0560*/  IADD3.X R17, PT, PT, R3, UR15, RZ, P0, !PT ;  /* 0x0000000f03117c10 */ /* 0x000fc400087fe4ff */
[C---:B------:R-:W-:Y:S02]  /*0570*/  IADD3.X R15, PT, PT, R7.reuse, UR15, RZ, P1, !PT ;  /* 0x0000000f070f7c10 */ /* 0x040fe40008ffe4ff */
[----:B------:R-:W-:Y:S01]  /*0580*/  IADD3 R18, P0, PT, R10, UR14, RZ ;  /* 0x0000000e0a127c10 */ /* 0x000fe2000ff1e0ff */
[----:B------:R-:W3:Y:S01]  /*0590*/  LDG.E.U8.CONSTANT R9, desc[UR4][R16.64] ;  /* 0x0000000410097981 */ /* 0x000ee2000c1e9100 */
[----:B------:R-:W-:Y:S02]  /*05a0*/  IADD3.X R7, PT, PT, R7, UR11, RZ, P2, !PT ;  /* 0x0000000b07077c10 */ /* 0x000fe400097fe4ff */
[----:B------:R-:W-:Y:S01]  /*05b0*/  IADD3.X R19, PT, PT, R19, UR15, R11, P0, !PT ;  /* 0x0000000f13137c10 */ /* 0x000fe200087fe40b */
[----:B------:R1:W3:Y:S04]  /*05c0*/  LDG.E.U8.CONSTANT R12, desc[UR4][R14.64] ;  /* 0x000000040e0c7981 */ /* 0x0002e8000c1e9100 */
[----:B------:R-:W4:Y:S01]  /*05d0*/  LDG.E.U8.CONSTANT R7, desc[UR4][R6.64] ;  /* 0x0000000406077981 */ /* 0x000f22000c1e9100 */
[----:B------:R-:W-:-:S03]  /*05e0*/  IADD3 R22, P0, PT, R4, UR8, RZ ;  /* 0x0000000804167c10 */ /* 0x000fc6000ff1e0ff */
[----:B------:R-:W5:Y:S01]  /*05f0*/  LDG.E.U8.CONSTANT R18, desc[UR4][R18.64] ;  /* 0x0000000412127981 */ /* 0x000f62000c1e9100 */
[----:B------:R-:W-:Y:S02]  /*0600*/  IADD3.X R23, PT, PT, R8, UR9, RZ, P0, !PT ;  /* 0x0000000908177c10 */ /* 0x000fe400087fe4ff */
[----:B0-----:R-:W-:-:S03]  /*0610*/  IADD3 R20, P0, PT, R2, UR8, RZ ;  /* 0x0000000802147c10 */ /* 0x001fc6000ff1e0ff */
[----:B------:R-:W5:Y:S01]  /*0620*/  LDG.E.U8.CONSTANT R13, desc[UR4][R22.64] ;  /* 0x00000004160d7981 */ /* 0x000f62000c1e9100 */
[----:B------:R-:W-:Y:S01]  /*0630*/  IADD3.X R21, PT, PT, R3, UR9, RZ, P0, !PT ;  /* 0x0000000903157c10 */ /* 0x000fe200087fe4ff */
[----:B------:R-:W1:Y:S01]  /*0640*/  LDCU.64 UR8, c[0x0][0x3a0] ;  /* 0x00007400ff0877ac */ /* 0x000e620008000a00 */
[----:B------:R-:W-:-:S03]  /*0650*/  IADD3 R10, P0, PT, R2, UR12, RZ ;  /* 0x0000000c020a7c10 */ /* 0x000fc6000ff1e0ff */
[----:B------:R-:W5:Y:S01]  /*0660*/  LDG.E.U8.CONSTANT R8, desc[UR4][R20.64] ;  /* 0x0000000414087981 */ /* 0x000f62000c1e9100 */
[----:B------:R-:W-:-:S05]  /*0670*/  IADD3.X R11, PT, PT, R3, UR13, RZ, P0, !PT ;  /* 0x0000000d030b7c10 */ /* 0x000fca00087fe4ff */
[----:B------:R-:W5:Y:S01]  /*0680*/  LDG.E.S8 R4, desc[UR4][R10.64] ;  /* 0x000000040a047981 */ /* 0x000f62000c1e1300 */
[----:B-1----:R-:W-:-:S04]  /*0690*/  LEA R14, P0, R2, UR8, 0x2 ;  /* 0x00000008020e7c11 */ /* 0x002fc8000f8010ff */
[----:B------:R-:W-:-:S05]  /*06a0*/  LEA.HI.X R15, R2, UR9, R3, 0x2, P0 ;  /* 0x00000009020f7c11 */ /* 0x000fca00080f1403 */
[----:B------:R-:W5:Y:S01]  /*06b0*/  LDG.E.CONSTANT R2, desc[UR4][R14.64] ;  /* 0x000000040e027981 */ /* 0x000f62000c1e9900 */
[----:B--2---:R-:W-:-:S05]  /*06c0*/  IMAD R3, R5, R0, RZ ;  /* 0x0000000005037224 */ /* 0x004fca00078e02ff */
[----:B------:R-:W-:Y:S02]  /*06d0*/  PRMT R3, R3, 0x9910, RZ ;  /* 0x0000991003037816 */ /* 0x000fe400000000ff */
[C---:B---3--:R-:W-:Y:S01]  /*06e0*/  IADD3 R5, PT, PT, R12.reuse, R5, R9 ;  /* 0x000000050c057210 */ /* 0x048fe20007ffe009 */
[----:B----4-:R-:W-:-:S04]  /*06f0*/  IMAD R12, R12, R7, RZ ;  /* 0x000000070c0c7224 */ /* 0x010fc800078e02ff */
[----:B-----5:R-:W-:Y:S01]  /*0700*/  IMAD.IADD R5, R5, 0x1, R18 ;  /* 0x0000000105057824 */ /* 0x020fe200078e0212 */
[----:B------:R-:W-:Y:S01]  /*0710*/  PRMT R12, R12, 0x9910, RZ ;  /* 0x000099100c0c7816 */ /* 0x000fe200000000ff */
[----:B------:R-:W-:Y:S02]  /*0720*/  IMAD R3, R18, R7, R3 ;  /* 0x0000000712037224 */ /* 0x000fe400078e0203 */
[----:B------:R-:W0:Y:S01]  /*0730*/  LDC R7, c[0x0][0x3a8] ;  /* 0x0000ea00ff077b82 */ /* 0x000e220000000800 */
[----:B------:R-:W-:Y:S02]  /*0740*/  PRMT R6, R5, 0x9910, RZ ;  /* 0x0000991005067816 */ /* 0x000fe400000000ff */
[----:B------:R-:W-:Y:S01]  /*0750*/  PRMT R5, R3, 0x9910, RZ ;  /* 0x0000991003057816 */ /* 0x000fe200000000ff */
[----:B------:R-:W-:-:S04]  /*0760*/  IMAD.MOV.U32 R3, RZ, RZ, R12 ;  /* 0x000000ffff037224 */ /* 0x000fc800078e000c */
[----:B------:R-:W-:Y:S02]  /*0770*/  IMAD R3, R9, R0, R3 ;  /* 0x0000000009037224 */ /* 0x000fe400078e0203 */
[----:B------:R-:W-:-:S03]  /*0780*/  IMAD R6, R13, R5, R6 ;  /* 0x000000050d067224 */ /* 0x000fc600078e0206 */
[----:B------:R-:W-:Y:S02]  /*0790*/  PRMT R0, R3, 0x9910, RZ ;  /* 0x0000991003007816 */ /* 0x000fe400000000ff */
[----:B------:R-:W-:-:S05]  /*07a0*/  PRMT R3, R6, 0x9910, RZ ;  /* 0x0000991006037816 */ /* 0x000fca00000000ff */
[----:B------:R-:W-:Y:S01]  /*07b0*/  IMAD R3, R8, R0, R3 ;  /* 0x0000000008037224 */ /* 0x000fe200078e0203 */
[----:B------:R-:W-:Y:S08]  /*07c0*/  I2F.S16 R5, R4 ;  /* 0x0000000400057306 */ /* 0x000ff00000101400 */
[----:B------:R-:W1:Y:S01]  /*07d0*/  I2F.S8 R3, R3 ;  /* 0x0000000300037306 */ /* 0x000e620000001400 */
[----:B0-----:R-:W-:Y:S01]  /*07e0*/  FMUL R0, R7, -2 ;  /* 0xc000000007007820 */ /* 0x001fe20000400000 */
[----:B------:R-:W-:-:S02]  /*07f0*/  HFMA2 R7, -RZ, RZ, 0.96630859375, -0.0022525787353515625 ;  /* 0x3bbb989dff077431 */ /* 0x000fc400000001ff */
        /* <DEDUP_REMOVED lines=17> */
        .weak           $__internal_1_$__cuda_sm20_div_s64
        .type           $__internal_1_$__cuda_sm20_div_s64,@function
        .size           $__internal_1_$__cuda_sm20_div_s64,(.L_x_18 - $__internal_1_$__cuda_sm20_div_s64)
$__internal_1_$__cuda_sm20_div_s64:
        /* <DEDUP_REMOVED lines=15> */
[----:B------:R-:W-:-:S03]  /*0a00*/  IMAD.HI.U32 R6, R4, R9, RZ ;  /* 0x0000000904067227 */ /* 0x000fc600078e00ff */
[----:B------:R-:W-:Y:S01]  /*0a10*/  IADD3.X R11, PT, PT, RZ, ~R7, RZ, P0, !PT ;  /* 0x80000007ff0b7210 */ /* 0x000fe200007fe4ff */
[----:B------:R-:W-:-:S04]  /*0a20*/  IMAD.MOV.U32 R7, RZ, RZ, R4 ;  /* 0x000000ffff077224 */ /* 0x000fc800078e0004 */
[----:B------:R-:W-:-:S04]  /*0a30*/  IMAD.WIDE.U32 R6, P0, R4, R11, R6 ;  /* 0x0000000b04067225 */ /* 0x000fc80007800006 */
[C---:B------:R-:W-:Y:S02]  /*0a40*/  IMAD R13, R5.reuse, R11, RZ ;  /* 0x0000000b050d7224 */ /* 0x040fe400078e02ff */
[----:B------:R-:W-:-:S04]  /*0a50*/  IMAD.HI.U32 R6, P1, R5, R9, R6 ;  /* 0x0000000905067227 */ /* 0x000fc80007820006 */
[----:B------:R-:W-:Y:S01]  /*0a60*/  IMAD.HI.U32 R11, R5, R11, RZ ;  /* 0x0000000b050b7227 */ /* 0x000fe200078e00ff */
[----:B------:R-:W-:-:S03]  /*0a70*/  IADD3 R7, P2, PT, R13, R6, RZ ;  /* 0x000000060d077210 */ /* 0x000fc60007f5e0ff */
[----:B------:R-:W-:Y:S02]  /*0a80*/  IMAD.X R6, R11, 0x1, R5, P0 ;  /* 0x000000010b067824 */ /* 0x000fe400000e0605 */
[----:B------:R-:W-:-:S03]  /*0a90*/  IMAD.WIDE.U32 R4, R7, UR4, RZ ;  /* 0x0000000407047c25 */ /* 0x000fc6000f8e00ff */
[----:B------:R-:W-:Y:S01]  /*0aa0*/  IADD3.X R9, PT, PT, RZ, RZ, R6, P2, P1 ;  /* 0x000000ffff097210 */ /* 0x000fe200017e2406 */
[----:B------:R-:W-:Y:S01]  /*0ab0*/  IMAD R6, R7, UR5, R5 ;  /* 0x0000000507067c24 */ /* 0x000fe2000f8e0205 */
[----:B------:R-:W-:Y:S02]  /*0ac0*/  IADD3 R11, P0, PT, RZ, -R4, RZ ;  /* 0x80000004ff0b7210 */ /* 0x000fe40007f1e0ff */
[-C--:B------:R-:W-:Y:S01]  /*0ad0*/  IADD3 R5, P4, PT, RZ, -R2.reuse, RZ ;  /* 0x80000002ff057210 */ /* 0x080fe20007f9e0ff */
[----:B------:R-:W-:Y:S02]  /*0ae0*/  IMAD R4, R9, UR4, R6 ;  /* 0x0000000409047c24 */ /* 0x000fe4000f8e0206 */
[----:B------:R-:W-:Y:S01]  /*0af0*/  IMAD.HI.U32 R6, R7, R11, RZ ;  /* 0x0000000b07067227 */ /* 0x000fe200078e00ff */
[----:B------:R-:W-:Y:S02]  /*0b00*/  SEL R10, R5, R2, !P3 ;  /* 0x00000002050a7207 */ /* 0x000fe40005800000 */
[----:B------:R-:W-:Y:S01]  /*0b10*/  IADD3.X R5, PT, PT, RZ, ~R3, RZ, P4, !PT ;  /* 0x80000003ff057210 */ /* 0x000fe200027fe4ff */
[----:B------:R-:W-:-:S03]  /*0b20*/  IMAD.X R4, RZ, RZ, ~R4, P0 ;  /* 0x000000ffff047224 */ /* 0x000fc600000e0e04 */
[----:B------:R-:W-:Y:S01]  /*0b30*/  SEL R8, R5, R3, !P3 ;  /* 0x0000000305087207 */ /* 0x000fe20005800000 */
[----:B------:R-:W-:-:S04]  /*0b40*/  IMAD.WIDE.U32 R6, P0, R7, R4, R6 ;  /* 0x0000000407067225 */ /* 0x000fc80007800006 */
[----:B------:R-:W-:Y:S02]  /*0b50*/  IMAD.MOV.U32 R5, RZ, RZ, RZ ;  /* 0x000000ffff057224 */ /* 0x000fe400078e00ff */
        /* <DEDUP_REMOVED lines=13> */
[----:B------:R-:W-:-:S03]  /*0c30*/  IMAD.WIDE.U32 R4, R7, UR4, RZ ;  /* 0x0000000407047c25 */ /* 0x000fc6000f8e00ff */
[----:B------:R-:W-:Y:S01]  /*0c40*/  IADD3.X R6, PT, PT, RZ, R6, RZ, P1, !PT ;  /* 0x00000006ff067210 */ /* 0x000fe20000ffe4ff */
[C---:B------:R-:W-:Y:S01]  /*0c50*/  IMAD R5, R7.reuse, UR5, R5 ;  /* 0x0000000507057c24 */ /* 0x040fe2000f8e0205 */
[----:B------:R-:W-:Y:S01]  /*0c60*/  IADD3 R10, P1, PT, -R4, R10, RZ ;  /* 0x0000000a040a7210 */ /* 0x000fe20007f3e1ff */
[----:B------:R-:W-:Y:S02]  /*0c70*/  VIADD R4, R7, 0x1 ;  /* 0x0000000107047836 */ /* 0x000fe40000000000 */
[----:B------:R-:W-:Y:S01]  /*0c80*/  IMAD R5, R6, UR4, R5 ;  /* 0x0000000406057c24 */ /* 0x000fe2000f8e0205 */
[----:B------:R-:W-:-:S03]  /*0c90*/  ISETP.GE.U32.AND P0, PT, R10, UR4, PT ;  /* 0x000000040a007c0c */ /* 0x000fc6000bf06070 */
[----:B------:R-:W-:Y:S01]  /*0ca0*/  IMAD.X R9, R8, 0x1, ~R5, P1 ;  /* 0x0000000108097824 */ /* 0x000fe200008e0e05 */
[----:B------:R-:W-:-:S04]  /*0cb0*/  IADD3 R5, P1, PT, R10, -UR4, RZ ;  /* 0x800000040a057c10 */ /* 0x000fc8000ff3e0ff */
[C---:B------:R-:W-:Y:S02]  /*0cc0*/  ISETP.GE.U32.AND.EX P0, PT, R9.reuse, UR5, PT, P0 ;  /* 0x0000000509007c0c */ /* 0x040fe4000bf06100 */
[----:B------:R-:W-:Y:S02]  /*0cd0*/  IADD3.X R8, PT, PT, R9, ~UR5, RZ, P1, !PT ;  /* 0x8000000509087c10 */ /* 0x000fe40008ffe4ff */
[----:B------:R-:W-:Y:S02]  /*0ce0*/  SEL R5, R5, R10, P0 ;  /* 0x0000000a05057207 */ /* 0x000fe40000000000 */
[----:B------:R-:W-:Y:S02]  /*0cf0*/  SEL R7, R4, R7, P0 ;  /* 0x0000000704077207 */ /* 0x000fe40000000000 */
[----:B------:R-:W-:Y:S02]  /*0d00*/  SEL R8, R8, R9, P0 ;  /* 0x0000000908087207 */ /* 0x000fe40000000000 */
[----:B------:R-:W-:Y:S01]  /*0d10*/  ISETP.GE.U32.AND P0, PT, R5, UR4, PT ;  /* 0x0000000405007c0c */ /* 0x000fe2000bf06070 */
[----:B------:R-:W-:Y:S01]  /*0d20*/  VIADD R6, R7, 0x1 ;  /* 0x0000000107067836 */ /* 0x000fe20000000000 */
[----:B------:R-:W-:-:S02]  /*0d30*/  LOP3.LUT R4, R3, UR7, RZ, 0x3c, !PT ;  /* 0x0000000703047c12 */ /* 0x000fc4000f8e3cff */
[----:B------:R-:W-:Y:S02]  /*0d40*/  ISETP.GE.U32.AND.EX P0, PT, R8, UR5, PT, P0 ;  /* 0x0000000508007c0c */ /* 0x000fe4000bf06100 */
[----:B------:R-:W-:Y:S01]  /*0d50*/  ISETP.GE.AND P1, PT, R4, RZ, PT ;  /* 0x000000ff0400720c */ /* 0x000fe20003f26270 */
[----:B------:R-:W-:Y:S01]  /*0d60*/  IMAD.MOV.U32 R4, RZ, RZ, R0 ;  /* 0x000000ffff047224 */ /* 0x000fe200078e0000 */
[----:B------:R-:W-:Y:S02]  /*0d70*/  SEL R6, R6, R7, P0 ;  /* 0x0000000706067207 */ /* 0x000fe40000000000 */
[----:B------:R-:W-:Y:S02]  /*0d80*/  ISETP.NE.U32.AND P0, PT, RZ, UR6, PT ;  /* 0x00000006ff007c0c */ /* 0x000fe4000bf05070 */
[----:B------:R-:W-:Y:S02]  /*0d90*/  IADD3 R5, PT, PT, RZ, -R6, RZ ;  /* 0x80000006ff057210 */ /* 0x000fe40007ffe0ff */
[----:B------:R-:W-:-:S02]  /*0da0*/  ISETP.NE.AND.EX P0, PT, RZ, UR7, PT, P0 ;  /* 0x00000007ff007c0c */ /* 0x000fc4000bf05300 */
[----:B------:R-:W-:Y:S01]  /*0db0*/  SEL R6, R5, R6, !P1 ;  /* 0x0000000605067207 */ /* 0x000fe20004800000 */
[----:B------:R-:W-:-:S03]  /*0dc0*/  IMAD.MOV.U32 R5, RZ, RZ, 0x0 ;  /* 0x00000000ff057424 */ /* 0x000fc600078e00ff */
[----:B------:R-:W-:Y:S01]  /*0dd0*/  SEL R6, R6, 0xffffffff, P0 ;  /* 0xffffffff06067807 */ /* 0x000fe20000000000 */
[----:B------:R-:W-:Y:S06]  /*0de0*/  RET.REL.NODEC R4 `(_Z14update_latticeILb1ELb1EEvPaPKaS2_S2_PKffxx) ;  /* 0xfffffff004847950 */ /* 0x000fec0003c3ffff */
.L_x_7:
        /* <DEDUP_REMOVED lines=9> */
.L_x_18:


//--------------------- .text._Z14update_latticeILb0ELb0EEvPaPKaS2_S2_PKffxx --------------------------
	.section	.text._Z14update_latticeILb0ELb0EEvPaPKaS2_S2_PKffxx,"ax",@progbits
	.align	128
        .global         _Z14update_latticeILb0ELb0EEvPaPKaS2_S2_PKffxx
        .type           _Z14update_latticeILb0ELb0EEvPaPKaS2_S2_PKffxx,@function
        .size           _Z14update_latticeILb0ELb0EEvPaPKaS2_S2_PKffxx,(.L_x_19 - _Z14update_latticeILb0ELb0EEvPaPKaS2_S2_PKffxx)
        .other          _Z14update_latticeILb0ELb0EEvPaPKaS2_S2_PKffxx,@"STO_CUDA_ENTRY STV_DEFAULT"
_Z14update_latticeILb0ELb0EEvPaPKaS2_S2_PKffxx:
.text._Z14update_latticeILb0ELb0EEvPaPKaS2_S2_PKffxx:
        /* <DEDUP_REMOVED lines=18> */
[----:B0-----:R-:W-:Y:S02]  /*0120*/  HFMA2 R4, -RZ, RZ, 0, 0 ;  /* 0x00000000ff047431 */ /* 0x001fe400000001ff */
[----:B-1----:R-:W-:-:S04]  /*0130*/  IMAD R3, R5, R7, RZ ;  /* 0x0000000705037224 */ /* 0x002fc800078e02ff */
[----:B------:R-:W-:-:S04]  /*0140*/  IMAD.MOV R3, RZ, RZ, -R3 ;  /* 0x000000ffff037224 */ /* 0x000fc800078e0a03 */
[----:B------:R-:W-:-:S06]  /*0150*/  IMAD.HI.U32 R5, R5, R3, R4 ;  /* 0x0000000305057227 */ /* 0x000fcc00078e0004 */
[----:B------:R-:W-:-:S04]  /*0160*/  IMAD.HI.U32 R5, R5, R2, RZ ;  /* 0x0000000205057227 */ /* 0x000fc800078e00ff */
[----:B------:R-:W-:-:S04]  /*0170*/  IMAD.MOV R6, RZ, RZ, -R5 ;  /* 0x000000ffff067224 */ /* 0x000fc800078e0a05 */
[----:B------:R-:W-:-:S05]  /*0180*/  IMAD R6, R7, R6, R2 ;  /* 0x0000000607067224 */ /* 0x000fca00078e0202 */
[----:B------:R-:W-:-:S13]  /*0190*/  ISETP.GE.U32.AND P0, PT, R6, R7, PT ;  /* 0x000000070600720c */ /* 0x000fda0003f06070 */
[----:B------:R-:W-:Y:S02]  /*01a0*/  @P0 IMAD.IADD R6, R6, 0x1, -R7 ;  /* 0x0000000106060824 */ /* 0x000fe400078e0a07 */
[----:B------:R-:W-:-:S03]  /*01b0*/  @P0 VIADD R5, R5, 0x1 ;  /* 0x0000000105050836 */ /* 0x000fc60000000000 */
[----:B------:R-:W-:-:S13]  /*01c0*/  ISETP.GE.U32.AND P1, PT, R6, R7, PT ;  /* 0x000000070600720c */ /* 0x000fda0003f26070 */
[----:B------:R-:W-:Y:S02]  /*01d0*/  @P1 IADD3 R5, PT, PT, R5, 0x1, RZ ;  /* 0x0000000105051810 */ /* 0x000fe40007ffe0ff */
[----:B------:R-:W-:-:S05]  /*01e0*/  @!P2 LOP3.LUT R5, RZ, R7, RZ, 0x33, !PT ;  /* 0x00000007ff05a212 */ /* 0x000fca00078e33ff */
[----:B------:R-:W-:-:S04]  /*01f0*/  IMAD.MOV R10, RZ, RZ, -R5 ;  /* 0x000000ffff0a7224 */ /* 0x000fc800078e0a05 */
[----:B------:R-:W-:Y:S01]  /*0200*/  IMAD R10, R7, R10, R2 ;  /* 0x0000000a070a7224 */ /* 0x000fe200078e0202 */
[----:B------:R-:W-:Y:S06]  /*0210*/  BRA `(.L_x_10) ;  /* 0x00000000001c7947 */ /* 0x000fec0003800000 */
.L_x_9:
[----:B------:R-:W-:-:S07]  /*0220*/  MOV R0, 0x240 ;  /* 0x0000024000007802 */ /* 0x000fce0000000f00 */
[----:B------:R-:W-:Y:S05]  /*0230*/  CALL.REL.NOINC `($__internal_2_$__cuda_sm20_div_s64) ;  /* 0x0000000400a87944 */ /* 0x000fea0003c00000 */
[----:B------:R-:W0:Y:S01]  /*0240*/  LDCU UR4, c[0x0][0x3b8] ;  /* 0x00007700ff0477ac */ /* 0x000e220008000800 */
[----:B------:R-:W-:Y:S01]  /*0250*/  IMAD.MOV R10, RZ, RZ, -R6 ;  /* 0x000000ffff0a7224 */ /* 0x000fe200078e0a06 */
[----:B------:R-:W-:Y:S01]  /*0260*/  MOV R5, R6 ;  /* 0x0000000600057202 */ /* 0x000fe20000000f00 */
[----:B0-----:R-:W-:-:S04]  /*0270*/  IMAD.U32 R7, RZ, RZ, UR4 ;  /* 0x00000004ff077e24 */ /* 0x001fc8000f8e00ff */
[----:B------:R-:W-:-:S07]  /*0280*/  IMAD R10, R10, R7, R2 ;  /* 0x000000070a0a7224 */ /* 0x000fce00078e0202 */
.L_x_10:
[----:B------:R-:W-:Y:S05]  /*0290*/  BSYNC.RECONVERGENT B0 ;  /* 0x0000000000007941 */ /* 0x000fea0003800200 */
.L_x_8:
        /* <DEDUP_REMOVED lines=9> */
[C---:B------:R-:W-:Y:S01]  /*0330*/  ISETP.GT.AND P1, PT, R5.reuse, RZ, PT ;  /* 0x000000ff0500720c */ /* 0x040fe20003f24270 */
[----:B------:R-:W-:Y:S01]  /*0340*/  VIADD R14, R10, 0x1 ;  /* 0x000000010a0e7836 */ /* 0x000fe20000000000 */
[----:B------:R-:W0:Y:S01]  /*0350*/  LDCU.128 UR12, c[0x0][0x380] ;  /* 0x00007000ff0c77ac */ /* 0x000e220008000c00 */
[-C--:B------:R-:W-:Y:S01]  /*0360*/  IMAD R0, R0, R7.reuse, RZ ;  /* 0x0000000700007224 */ /* 0x080fe200078e02ff */
[C---:B------:R-:W-:Y:S01]  /*0370*/  SEL R6, R5.reuse, UR6, P1 ;  /* 0x0000000605067c07 */ /* 0x040fe20008800000 */
[CC--:B------:R-:W-:Y:S01]  /*0380*/  IMAD.WIDE.U32 R2, R5.reuse, R7.reuse, R10 ;  /* 0x0000000705027225 */ /* 0x0c0fe200078e000a */
[----:B------:R-:W1:Y:S01]  /*0390*/  LDCU.128 UR8, c[0x0][0x390] ;  /* 0x00007200ff0877ac */ /* 0x000e620008000c00 */
[-C--:B------:R-:W-:Y:S02]  /*03a0*/  ISETP.GE.U32.AND P0, PT, R14, R7.reuse, PT ;  /* 0x000000070e00720c */ /* 0x080fe40003f06070 */
[----:B------:R-:W-:Y:S01]  /*03b0*/  SHF.R.S32.HI R4, RZ, 0x1f, R14 ;  /* 0x0000001fff047819 */ /* 0x000fe2000001140e */
[----:B------:R-:W-:Y:S01]  /*03c0*/  VIADD R6, R6, 0xffffffff ;  /* 0xffffffff06067836 */ /* 0x000fe20000000000 */
[----:B------:R-:W2:Y:S01]  /*03d0*/  LDCU.64 UR4, c[0x0][0x358] ;  /* 0x00006b00ff0477ac */ /* 0x000ea20008000a00 */
[----:B------:R-:W-:Y:S01]  /*03e0*/  IMAD R9, R5, UR16, R0 ;  /* 0x0000001005097c24 */ /* 0x000fe2000f8e0200 */
[----:B------:R-:W-:Y:S01]  /*03f0*/  ISETP.GE.AND.EX P0, PT, R4, UR16, PT, P0 ;  /* 0x0000001004007c0c */ /* 0x000fe2000bf06300 */
[----:B------:R-:W-:Y:S01]  /*0400*/  IMAD.WIDE.U32 R10, R6, R7, R10 ;  /* 0x00000007060a7225 */ /* 0x000fe200078e000a */
[----:B------:R-:W-:-:S02]  /*0410*/  SHF.R.S32.HI R0, RZ, 0x1f, R6 ;  /* 0x0000001fff007819 */ /* 0x000fc40000011406 */
[----:B------:R-:W-:Y:S01]  /*0420*/  SEL R14, R14, RZ, !P0 ;  /* 0x000000ff0e0e7207 */ /* 0x000fe20004000000 */
[----:B------:R-:W-:Y:S01]  /*0430*/  IMAD.IADD R3, R3, 0x1, R9 ;  /* 0x0000000103037824 */ /* 0x000fe200078e0209 */
[----:B------:R-:W-:Y:S01]  /*0440*/  SEL R15, R4, RZ, !P0 ;  /* 0x000000ff040f7207 */ /* 0x000fe20004000000 */
[-C--:B------:R-:W-:Y:S01]  /*0450*/  IMAD R17, R0, R7.reuse, RZ ;  /* 0x0000000700117224 */ /* 0x080fe200078e02ff */
[C---:B0-----:R-:W-:Y:S01]  /*0460*/  IADD3 R12, P1, PT, R2.reuse, UR14, RZ ;  /* 0x0000000e020c7c10 */ /* 0x041fe2000ff3e0ff */
[-CC-:B------:R-:W-:Y:S01]  /*0470*/  IMAD.WIDE.U32 R4, R5, R7.reuse, R14.reuse ;  /* 0x0000000705047225 */ /* 0x180fe200078e000e */
[----:B-1----:R-:W-:Y:S02]  /*0480*/  IADD3 R18, P2, PT, R2, UR10, RZ ;  /* 0x0000000a02127c10 */ /* 0x002fe4000ff5e0ff */
[C---:B------:R-:W-:Y:S01]  /*0490*/  IADD3.X R13, PT, PT, R3.reuse, UR15, RZ, P1, !PT ;  /* 0x0000000f030d7c10 */ /* 0x040fe20008ffe4ff */
[----:B------:R-:W-:Y:S01]  /*04a0*/  IMAD.WIDE.U32 R14, R6, R7, R14 ;  /* 0x00000007060e7225 */ /* 0x000fe200078e000e */
[----:B------:R-:W-:-:S03]  /*04b0*/  IADD3.X R19, PT, PT, R3, UR11, RZ, P2, !PT ;  /* 0x0000000b03137c10 */ /* 0x000fc600097fe4ff */
[----:B------:R-:W-:Y:S01]  /*04c0*/  IMAD R17, R6, UR16, R17 ;  /* 0x0000001006117c24 */ /* 0x000fe2000f8e0211 */
[----:B------:R-:W-:Y:S01]  /*04d0*/  IADD3 R22, P1, PT, R14, UR14, RZ ;  /* 0x0000000e0e167c10 */ /* 0x000fe2000ff3e0ff */
[----:B--2---:R0:W2:Y:S01]  /*04e0*/  LDG.E.U8.CONSTANT R0, desc[UR4][R18.64] ;  /* 0x0000000412007981 */ /* 0x0040a2000c1e9100 */
[C---:B------:R-:W-:Y:S02]  /*04f0*/  IADD3 R14, P2, PT, R10.reuse, UR10, RZ ;  /* 0x0000000a0a0e7c10 */ /* 0x040fe4000ff5e0ff */
[----:B------:R-:W-:Y:S01]  /*0500*/  IADD3 R20, P0, PT, R10, UR14, RZ ;  /* 0x0000000e0a147c10 */ /* 0x000fe2000ff1e0ff */
[----:B------:R-:W2:Y:S01]  /*0510*/  LDG.E.U8.CONSTANT R7, desc[UR4][R12.64] ;  /* 0x000000040c077981 */ /* 0x000ea2000c1e9100 */
[----:B------:R-:W-:Y:S01]  /*0520*/  IADD3 R10, PT, PT, R11, R17, RZ ;  /* 0x000000110b0a7210 */ /* 0x000fe20007ffe0ff */
[----:B------:R-:W-:Y:S01]  /*0530*/  IMAD.IADD R5, R9, 0x1, R5 ;  /* 0x0000000109057824 */ /* 0x000fe200078e0205 */
[----:B------:R-:W-:Y:S02]  /*0540*/  IADD3.X R23, PT, PT, R17, UR15, R15, P1, !PT ;  /* 0x0000000f11177c10 */ /* 0x000fe40008ffe40f */
[----:B------:R-:W-:-:S02]  /*0550*/  IADD3.X R21, PT, PT, R10, UR15, RZ, P0, !PT ;  /* 0x0000000f0a157c10 */ /* 0x000fc400087fe4ff */
[----:B------:R-:W-:Y:S01]  /*0560*/  IADD3 R16, P1, PT, R4, UR14, RZ ;  /* 0x0000000e04107c10 */ /* 0x000fe2000ff3e0ff */
[----:B------:R-:W3:Y:S01]  /*0570*/  LDG.E.U8.CONSTANT R6, desc[UR4][R22.64] ;  /* 0x0000000416067981 */ /* 0x000ee2000c1e9100 */
[----:B------:R-:W-:Y:S02]  /*0580*/  IADD3.X R15, PT, PT, R10, UR11, RZ, P2, !PT ;  /* 0x0000000b0a0f7c10 */ /* 0x000fe400097fe4ff */
[----:B------:R-:W-:Y:S01]  /*0590*/  IADD3.X R17, PT, PT, R5, UR15, RZ, P1, !PT ;  /* 0x0000000f05117c10 */ /* 0x000fe20008ffe4ff */
[----:B------:R-:W3:Y:S01]  /*05a0*/  LDG.E.U8.CONSTANT R8, desc[UR4][R20.64] ;  /* 0x0000000414087981 */ /* 0x000ee2000c1e9100 */
[----:B0-----:R-:W-:-:S03]  /*05b0*/  IADD3 R18, P0, PT, R2, UR8, RZ ;  /* 0x0000000802127c10 */ /* 0x001fc6000ff1e0ff */
[----:B------:R0:W4:Y:S04]  /*05c0*/  LDG.E.U8.CONSTANT R13, desc[UR4][R14.64] ;  /* 0x000000040e0d7981 */ /* 0x000128000c1e9100 */
[----:B------:R3:W5:Y:S01]  /*05d0*/  LDG.E.U8.CONSTANT R9, desc[UR4][R16.64] ;  /* 0x0000000410097981 */ /* 0x000762000c1e9100 */
        /* <DEDUP_REMOVED lines=14> */
[----:B---3--:R-:W-:-:S03]  /*06c0*/  IADD3 R16, PT, PT, R6, R8, R7 ;  /* 0x0000000806107210 */ /* 0x008fc60007ffe007 */
[-C--:B----4-:R-:W-:Y:S02]  /*06d0*/  IMAD R3, R8, R13.reuse, R3 ;  /* 0x0000000d08037224 */ /* 0x090fe400078e0203 */
[----:B------:R-:W-:Y:S01]  /*06e0*/  IMAD R6, R6, R13, RZ ;  /* 0x0000000d06067224 */ /* 0x000fe200078e02ff */
[----:B------:R-:W0:Y:S01]  /*06f0*/  LDC R8, c[0x0][0x3a8] ;  /* 0x0000ea00ff087b82 */ /* 0x000e220000000800 */
[----:B-----5:R-:W-:Y:S01]  /*0700*/  IMAD.IADD R16, R16, 0x1, R9 ;  /* 0x0000000110107824 */ /* 0x020fe200078e0209 */
[----:B------:R-:W-:Y:S02]  /*0710*/  PRMT R7, R3, 0x9910, RZ ;  /* 0x0000991003077816 */ /* 0x000fe400000000ff */
[----:B------:R-:W-:Y:S02]  /*0720*/  PRMT R6, R6, 0x9910, RZ ;  /* 0x0000991006067816 */ /* 0x000fe400000000ff */
[----:B------:R-:W-:-:S03]  /*0730*/  PRMT R3, R16, 0x9910, RZ ;  /* 0x0000991010037816 */ /* 0x000fc600000000ff */
        /* <DEDUP_REMOVED lines=8> */
[----:B------:R-:W-:-:S03]  /*07c0*/  IMAD.MOV.U32 R9, RZ, RZ, 0x3bbb989d ;  /* 0x3bbb989dff097424 */ /* 0x000fc600078e00ff */
[----:B-1----:R-:W-:-:S04]  /*07d0*/  FMUL R0, R0, R3 ;  /* 0x0000000300007220 */ /* 0x002fc80000400000 */
[----:B------:R-:W-:Y:S01]  /*07e0*/  FMUL R0, R0, R7 ;  /* 0x0000000700007220 */ /* 0x000fe20000400000 */
[----:B------:R-:W-:-:S03]  /*07f0*/  HFMA2 R7, -RZ, RZ, 3.7421875, 0 ;  /* 0x437c0000ff077431 */ /* 0x000fc600000001ff */
[----:B------:R-:W-:-:S04]  /*0800*/  FFMA.SAT R6, R0, R9, 0.5 ;  /* 0x3f00000000067423 */ /* 0x000fc80000002009 */
[----:B------:R-:W-:-:S04]  /*0810*/  FFMA.RM R6, R6, R7, 12582913 ;  /* 0x4b40000106067423 */ /* 0x000fc80000004007 */
[----:B------:R-:W-:-:S04]  /*0820*/  FADD R7, R6, -12583039 ;  /* 0xcb40007f06077421 */ /* 0x000fc80000000000 */
[----:B------:R-:W-:-:S04]  /*0830*/  FFMA R7, R0, 1.4426950216293334961, -R7 ;  /* 0x3fb8aa3b00077823 */ /* 0x000fc80000000807 */
[----:B------:R-:W-:-:S06]  /*0840*/  FFMA R7, R0, 1.925963033500011079e-08, R7 ;  /* 0x32a5706000077823 */ /* 0x000fcc0000000007 */
        /* <DEDUP_REMOVED lines=9> */
        .weak           $__internal_2_$__cuda_sm20_div_s64
        .type           $__internal_2_$__cuda_sm20_div_s64,@function
        .size           $__internal_2_$__cuda_sm20_div_s64,(.L_x_19 - $__internal_2_$__cuda_sm20_div_s64)
$__internal_2_$__cuda_sm20_div_s64:
        /* <DEDUP_REMOVED lines=77> */
[----:B------:R-:W-:Y:S06]  /*0db0*/  RET.REL.NODEC R4 `(_Z14update_latticeILb0ELb0EEvPaPKaS2_S2_PKffxx) ;  /* 0xfffffff004907950 */ /* 0x000fec0003c3ffff */
.L_x_11:
        /* <DEDUP_REMOVED lines=12> */
.L_x_19:


//--------------------- .text._Z14update_latticeILb1ELb0EEvPaPKaS2_S2_PKffxx --------------------------
	.section	.text._Z14update_latticeILb1ELb0EEvPaPKaS2_S2_PKffxx,"ax",@progbits
	.align	128
        .global         _Z14update_latticeILb1ELb0EEvPaPKaS2_S2_PKffxx
        .type           _Z14update_latticeILb1ELb0EEvPaPKaS2_S2_PKffxx,@function
        .size           _Z14update_latticeILb1ELb0EEvPaPKaS2_S2_PKffxx,(.L_x_20 - _Z14update_latticeILb1ELb0EEvPaPKaS2_S2_PKffxx)
        .other          _Z14update_latticeILb1ELb0EEvPaPKaS2_S2_PKffxx,@"STO_CUDA_ENTRY STV_DEFAULT"
_Z14update_latticeILb1ELb0EEvPaPKaS2_S2_PKffxx:
.text._Z14update_latticeILb1ELb0EEvPaPKaS2_S2_PKffxx:
        /* <DEDUP_REMOVED lines=19> */
[----:B-1----:R-:W-:-:S05]  /*0130*/  IMAD R3, R5, R7, RZ ;  /* 0x0000000705037224 */ /* 0x002fca00078e02ff */
[----:B------:R-:W-:-:S05]  /*0140*/  IADD3 R3, PT, PT, -R3, RZ, RZ ;  /* 0x000000ff03037210 */ /* 0x000fca0007ffe1ff */
[----:B------:R-:W-:-:S06]  /*0150*/  IMAD.HI.U32 R5, R5, R3, R4 ;  /* 0x0000000305057227 */ /* 0x000fcc00078e0004 */
[----:B------:R-:W-:-:S04]  /*0160*/  IMAD.HI.U32 R5, R5, R2, RZ ;  /* 0x0000000205057227 */ /* 0x000fc800078e00ff */
[----:B------:R-:W-:-:S04]  /*0170*/  IMAD.MOV R6, RZ, RZ, -R5 ;  /* 0x000000ffff067224 */ /* 0x000fc800078e0a05 */
[----:B------:R-:W-:-:S05]  /*0180*/  IMAD R6, R7, R6, R2 ;  /* 0x0000000607067224 */ /* 0x000fca00078e0202 */
[----:B------:R-:W-:-:S13]  /*0190*/  ISETP.GE.U32.AND P0, PT, R6, R7, PT ;  /* 0x000000070600720c */ /* 0x000fda0003f06070 */
[----:B------:R-:W-:Y:S01]  /*01a0*/  @P0 IMAD.IADD R6, R6, 0x1, -R7 ;  /* 0x0000000106060824 */ /* 0x000fe200078e0a07 */
[----:B------:R-:W-:-:S04]  /*01b0*/  @P0 IADD3 R5, PT, PT, R5, 0x1, RZ ;  /* 0x0000000105050810 */ /* 0x000fc80007ffe0ff */
[----:B------:R-:W-:-:S13]  /*01c0*/  ISETP.GE.U32.AND P1, PT, R6, R7, PT ;  /* 0x000000070600720c */ /* 0x000fda0003f26070 */
[----:B------:R-:W-:Y:S01]  /*01d0*/  @P1 VIADD R5, R5, 0x1 ;  /* 0x0000000105051836 */ /* 0x000fe20000000000 */
[----:B------:R-:W-:-:S05]  /*01e0*/  @!P2 LOP3.LUT R5, RZ, R7, RZ, 0x33, !PT ;  /* 0x00000007ff05a212 */ /* 0x000fca00078e33ff */
[----:B------:R-:W-:-:S04]  /*01f0*/  IMAD.MOV R10, RZ, RZ, -R5 ;  /* 0x000000ffff0a7224 */ /* 0x000fc800078e0a05 */
[----:B------:R-:W-:Y:S01]  /*0200*/  IMAD R10, R7, R10, R2 ;  /* 0x0000000a070a7224 */ /* 0x000fe200078e0202 */
[----:B------:R-:W-:Y:S06]  /*0210*/  BRA `(.L_x_14) ;  /* 0x00000000001c7947 */ /* 0x000fec0003800000 */
.L_x_13:
[----:B------:R-:W-:-:S07]  /*0220*/  MOV R0, 0x240 ;  /* 0x0000024000007802 */ /* 0x000fce0000000f00 */
[----:B------:R-:W-:Y:S05]  /*0230*/  CALL.REL.NOINC `($__internal_3_$__cuda_sm20_div_s64) ;  /* 0x0000000400a07944 */ /* 0x000fea0003c00000 */
[----:B------:R-:W0:Y:S01]  /*0240*/  LDCU UR4, c[0x0][0x3b8] ;  /* 0x00007700ff0477ac */ /* 0x000e220008000800 */
[--C-:B------:R-:W-:Y:S02]  /*0250*/  IMAD.MOV R10, RZ, RZ, -R6.reuse ;  /* 0x000000ffff0a7224 */ /* 0x100fe400078e0a06 */
[----:B------:R-:W-:Y:S01]  /*0260*/  IMAD.MOV.U32 R5, RZ, RZ, R6 ;  /* 0x000000ffff057224 */ /* 0x000fe200078e0006 */
[----:B0-----:R-:W-:-:S05]  /*0270*/  MOV R7, UR4 ;  /* 0x0000000400077c02 */ /* 0x001fca0008000f00 */
[----:B------:R-:W-:-:S07]  /*0280*/  IMAD R10, R10, R7, R2 ;  /* 0x000000070a0a7224 */ /* 0x000fce00078e0202 */
.L_x_14:
[----:B------:R-:W-:Y:S05]  /*0290*/  BSYNC.RECONVERGENT B0 ;  /* 0x0000000000007941 */ /* 0x000fea0003800200 */
.L_x_12:
        /* <DEDUP_REMOVED lines=9> */
[----:B------:R-:W-:Y:S01]  /*0330*/  ISETP.GT.AND P1, PT, R10, RZ, PT ;  /* 0x000000ff0a00720c */ /* 0x000fe20003f24270 */
[----:B------:R-:W0:Y:S01]  /*0340*/  LDCU.128 UR8, c[0x0][0x390] ;  /* 0x00007200ff0877ac */ /* 0x000e220008000c00 */
[C---:B------:R-:W-:Y:S01]  /*0350*/  ISETP.GT.AND P0, PT, R5.reuse, RZ, PT ;  /* 0x000000ff0500720c */ /* 0x040fe20003f04270 */
[-C--:B------:R-:W-:Y:S01]  /*0360*/  IMAD R0, R0, R7.reuse, RZ ;  /* 0x0000000700007224 */ /* 0x080fe200078e02ff */
[----:B------:R-:W-:Y:S01]  /*0370*/  SEL R14, R10, R7, P1 ;  /* 0x000000070a0e7207 */ /* 0x000fe20000800000 */
[----:B------:R-:W1:Y:S01]  /*0380*/  LDCU.128 UR12, c[0x0][0x380] ;  /* 0x00007000ff0c77ac */ /* 0x000e620008000c00 */
[C---:B------:R-:W-:Y:S01]  /*0390*/  SEL R6, R5.reuse, UR6, P0 ;  /* 0x0000000605067c07 */ /* 0x040fe20008000000 */
[----:B------:R-:W-:Y:S02]  /*03a0*/  IMAD R9, R5, UR16, R0 ;  /* 0x0000001005097c24 */ /* 0x000fe4000f8e0200 */
[----:B------:R-:W-:Y:S01]  /*03b0*/  VIADD R14, R14, 0xffffffff ;  /* 0xffffffff0e0e7836 */ /* 0x000fe20000000000 */
[----:B------:R-:W2:Y:S01]  /*03c0*/  LDCU.64 UR4, c[0x0][0x358] ;  /* 0x00006b00ff0477ac */ /* 0x000ea20008000a00 */
[----:B------:R-:W-:-:S02]  /*03d0*/  VIADD R6, R6, 0xffffffff ;  /* 0xffffffff06067836 */ /* 0x000fc40000000000 */
[-C--:B------:R-:W-:Y:S01]  /*03e0*/  IMAD.WIDE.U32 R2, R5, R7.reuse, R10 ;  /* 0x0000000705027225 */ /* 0x080fe200078e000a */
[----:B------:R-:W-:Y:S02]  /*03f0*/  SHF.R.S32.HI R15, RZ, 0x1f, R14 ;  /* 0x0000001fff0f7819 */ /* 0x000fe4000001140e */
[----:B------:R-:W-:Y:S01]  /*0400*/  SHF.R.S32.HI R0, RZ, 0x1f, R6 ;  /* 0x0000001fff007819 */ /* 0x000fe20000011406 */
[----:B------:R-:W-:Y:S01]  /*0410*/  IMAD.WIDE.U32 R10, R6, R7, R10 ;  /* 0x00000007060a7225 */ /* 0x000fe200078e000a */
[----:B------:R-:W-:Y:S02]  /*0420*/  IADD3 R3, PT, PT, R3, R9, RZ ;  /* 0x0000000903037210 */ /* 0x000fe40007ffe0ff */
[----:B0-----:R-:W-:Y:S01]  /*0430*/  IADD3 R18, P1, PT, R2, UR10, RZ ;  /* 0x0000000a02127c10 */ /* 0x001fe2000ff3e0ff */
[-C--:B------:R-:W-:Y:S02]  /*0440*/  IMAD R17, R0, R7.reuse, RZ ;  /* 0x0000000700117224 */ /* 0x080fe400078e02ff */
[----:B------:R-:W-:Y:S01]  /*0450*/  IMAD.WIDE.U32 R4, R5, R7, R14 ;  /* 0x0000000705047225 */ /* 0x000fe200078e000e */
[----:B-1----:R-:W-:-:S02]  /*0460*/  IADD3 R12, P0, PT, R2, UR14, RZ ;  /* 0x0000000e020c7c10 */ /* 0x002fc4000ff1e0ff */
        /* <DEDUP_REMOVED lines=8> */
[----:B------:R-:W-:Y:S01]  /*04f0*/  IMAD.IADD R10, R11, 0x1, R17 ;  /* 0x000000010b0a7824 */ /* 0x000fe200078e0211 */
[----:B------:R-:W2:Y:S01]  /*0500*/  LDG.E.U8.CONSTANT R7, desc[UR4][R12.64] ;  /* 0x000000040c077981 */ /* 0x000ea2000c1e9100 */
[----:B------:R-:W-:Y:S01]  /*0510*/  IADD3.X R23, PT, PT, R17, UR15, R15, P1, !PT ;  /* 0x0000000f11177c10 */ /* 0x000fe20008ffe40f */
[----:B------:R-:W-:Y:S01]  /*0520*/  IMAD.IADD R5, R9, 0x1, R5 ;  /* 0x0000000109057824 */ /* 0x000fe200078e0205 */
[----:B------:R-:W-:-:S02]  /*0530*/  IADD3 R16, P1, PT, R4, UR14, RZ ;  /* 0x0000000e04107c10 */ /* 0x000fc4000ff3e0ff */
[C---:B------:R-:W-:Y:S01]  /*0540*/  IADD3.X R21, PT, PT, R10.reuse, UR15, RZ, P0, !PT ;  /* 0x0000000f0a157c10 */ /* 0x040fe200087fe4ff */
        /* <DEDUP_REMOVED lines=37> */
[----:B------:R-:W-:-:S03]  /*07a0*/  HFMA2 R9, -RZ, RZ, 0.96630859375, -0.0022525787353515625 ;  /* 0x3bbb989dff097431 */ /* 0x000fc600000001ff */
[----:B-1----:R-:W-:-:S04]  /*07b0*/  FMUL R0, R0, R3 ;  /* 0x0000000300007220 */ /* 0x002fc80000400000 */
[----:B------:R-:W-:Y:S01]  /*07c0*/  FMUL R0, R0, R7 ;  /* 0x0000000700007220 */ /* 0x000fe20000400000 */
[----:B------:R-:W-:-:S03]  /*07d0*/  IMAD.MOV.U32 R7, RZ, RZ, 0x437c0000 ;  /* 0x437c0000ff077424 */ /* 0x000fc600078e00ff */
        /* <DEDUP_REMOVED lines=14> */
        .weak           $__internal_3_$__cuda_sm20_div_s64
        .type           $__internal_3_$__cuda_sm20_div_s64,@function
        .size           $__internal_3_$__cuda_sm20_div_s64,(.L_x_20 - $__internal_3_$__cuda_sm20_div_s64)
$__internal_3_$__cuda_sm20_div_s64:
        /* <DEDUP_REMOVED lines=9> */
[----:B0-----:R-:W-:-:S06]  /*0950*/  IADD3 R4, PT, PT, R8, 0x1ffffffe, RZ ;  /* 0x1ffffffe08047810 */ /* 0x001fcc0007ffe0ff */
[----:B------:R-:W0:Y:S02]  /*0960*/  F2I.U64.TRUNC R4, R4 ;  /* 0x0000000400047311 */ /* 0x000e24000020d800 */
[----:B0-----:R-:W-:-:S04]  /*0970*/  IMAD.WIDE.U32 R6, R4, UR4, RZ ;  /* 0x0000000404067c25 */ /* 0x001fc8000f8e00ff */
[----:B------:R-:W-:Y:S01]  /*0980*/  IMAD R7, R4, UR5, R7 ;  /* 0x0000000504077c24 */ /* 0x000fe2000f8e0207 */
[----:B------:R-:W-:-:S03]  /*0990*/  IADD3 R9, P0, PT, RZ, -R6, RZ ;  /* 0x80000006ff097210 */ /* 0x000fc60007f1e0ff */
[----:B------:R-:W-:Y:S02]  /*09a0*/  IMAD R7, R5, UR4, R7 ;  /* 0x0000000405077c24 */ /* 0x000fe4000f8e0207 */
[----:B------:R-:W-:-:S04]  /*09b0*/  IMAD.HI.U32 R6, R4, R9, RZ ;  /* 0x0000000904067227 */ /* 0x000fc800078e00ff */
[----:B------:R-:W-:Y:S02]  /*09c0*/  IMAD.X R11, RZ, RZ, ~R7, P0 ;  /* 0x000000ffff0b7224 */ /* 0x000fe400000e0e07 */
[----:B------:R-:W-:Y:S02]  /*09d0*/  IMAD.MOV.U32 R7, RZ, RZ, R4 ;  /* 0x000000ffff077224 */ /* 0x000fe400078e0004 */
        /* <DEDUP_REMOVED lines=13> */
[----:B------:R-:W-:Y:S02]  /*0ab0*/  SEL R10, R5, R2, !P3 ;  /* 0x00000002050a7207 */ /* 0x000fe40005800000 */
[----:B------:R-:W-:Y:S01]  /*0ac0*/  IADD3.X R4, PT, PT, RZ, ~R4, RZ, P0, !PT ;  /* 0x80000004ff047210 */ /* 0x000fe200007fe4ff */
[----:B------:R-:W-:-:S04]  /*0ad0*/  IMAD.X R5, RZ, RZ, ~R3, P4 ;  /* 0x000000ffff057224 */ /* 0x000fc800020e0e03 */
[----:B------:R-:W-:Y:S01]  /*0ae0*/  IMAD.WIDE.U32 R6, P0, R7, R4, R6 ;  /* 0x0000000407067225 */ /* 0x000fe20007800006 */
[----:B------:R-:W-:-:S03]  /*0af0*/  SEL R8, R5, R3, !P3 ;  /* 0x0000000305087207 */ /* 0x000fc60005800000 */
        /* <DEDUP_REMOVED lines=12> */
[----:B------:R-:W-:-:S04]  /*0bc0*/  IADD3 R7, P1, PT, R7, R4, RZ ;  /* 0x0000000407077210 */ /* 0x000fc80007f3e0ff */
[----:B------:R-:W-:Y:S01]  /*0bd0*/  IADD3.X R6, PT, PT, R6, RZ, RZ, P0, !PT ;  /* 0x000000ff06067210 */ /* 0x000fe200007fe4ff */
[----:B------:R-:W-:-:S04]  /*0be0*/  IMAD.WIDE.U32 R4, R7, UR4, RZ ;  /* 0x0000000407047c25 */ /* 0x000fc8000f8e00ff */
[----:B------:R-:W-:Y:S01]  /*0bf0*/  IMAD.X R6, RZ, RZ, R6, P1 ;  /* 0x000000ffff067224 */ /* 0x000fe200008e0606 */
[----:B------:R-:W-:Y:S01]  /*0c00*/  IADD3 R10, P1, PT, -R4, R10, RZ ;  /* 0x0000000a040a7210 */ /* 0x000fe20007f3e1ff */
[C---:B------:R-:W-:Y:S01]  /*0c10*/  IMAD R5, R7.reuse, UR5, R5 ;  /* 0x0000000507057c24 */ /* 0x040fe2000f8e0205 */
[----:B------:R-:W-:Y:S02]  /*0c20*/  IADD3 R4, PT, PT, R7, 0x1, RZ ;  /* 0x0000000107047810 */ /* 0x000fe40007ffe0ff */
        /* <DEDUP_REMOVED lines=13> */
[----:B------:R-:W-:Y:S02]  /*0d00*/  ISETP.GE.AND P1, PT, R4, RZ, PT ;  /* 0x000000ff0400720c */ /* 0x000fe40003f26270 */
[----:B------:R-:W-:Y:S02]  /*0d10*/  SEL R6, R6, R7, P0 ;  /* 0x0000000706067207 */ /* 0x000fe40000000000 */
[----:B------:R-:W-:Y:S02]  /*0d20*/  ISETP.NE.U32.AND P0, PT, RZ, UR6, PT ;  /* 0x00000006ff007c0c */ /* 0x000fe4000bf05070 */
[----:B------:R-:W-:Y:S01]  /*0d30*/  MOV R4, R0 ;  /* 0x0000000000047202 */ /* 0x000fe20000000f00 */
[----:B------:R-:W-:Y:S01]  /*0d40*/  IMAD.MOV R5, RZ, RZ, -R6 ;  /* 0x000000ffff057224 */ /* 0x000fe200078e0a06 */
[----:B------:R-:W-:-:S04]  /*0d50*/  ISETP.NE.AND.EX P0, PT, RZ, UR7, PT, P0 ;  /* 0x00000007ff007c0c */ /* 0x000fc8000bf05300 */
[----:B------:R-:W-:Y:S01]  /*0d60*/  SEL R6, R5, R6, !P1 ;  /* 0x0000000605067207 */ /* 0x000fe20004800000 */
[----:B------:R-:W-:-:S03]  /*0d70*/  IMAD.MOV.U32 R5, RZ, RZ, 0x0 ;  /* 0x00000000ff057424 */ /* 0x000fc600078e00ff */
[----:B------:R-:W-:Y:S01]  /*0d80*/  SEL R6, R6, 0xffffffff, P0 ;  /* 0xffffffff06067807 */ /* 0x000fe20000000000 */
[----:B------:R-:W-:Y:S06]  /*0d90*/  RET.REL.NODEC R4 `(_Z14update_latticeILb1ELb0EEvPaPKaS2_S2_PKffxx) ;  /* 0xfffffff004987950 */ /* 0x000fec0003c3ffff */
.L_x_15:
        /* <DEDUP_REMOVED lines=14> */
.L_x_20:


//--------------------- .text._Z10init_spinsPaPKfxx --------------------------
	.section	.text._Z10init_spinsPaPKfxx,"ax",@progbits
	.align	128
        .global         _Z10init_spinsPaPKfxx
        .type           _Z10init_spinsPaPKfxx,@function
        .size           _Z10init_spinsPaPKfxx,(.L_x_25 - _Z10init_spinsPaPKfxx)
        .other          _Z10init_spinsPaPKfxx,@"STO_CUDA_ENTRY STV_DEFAULT"
_Z10init_spinsPaPKfxx:
.text._Z10init_spinsPaPKfxx:
[----:B------:R-:W-:Y:S01]  /*0000*/  LDC R1, c[0x0][0x37c] ;  /* 0x0000df00ff017b82 */ /* 0x000fe20000000800 */
[----:B------:R-:W0:Y:S07]  /*0010*/  S2R R5, SR_TID.X ;  /* 0x0000000000057919 */ /* 0x000e2e0000002100 */
[----:B------:R-:W1:Y:S01]  /*0020*/  LDC.64 R2, c[0x0][0x388] ;  /* 0x0000e200ff027b82 */ /* 0x000e620000000a00 */
[----:B------:R-:W0:Y:S01]  /*0030*/  LDCU UR6, c[0x0][0x360] ;  /* 0x00006c00ff0677ac */ /* 0x000e220008000800 */
[----:B------:R-:W0:Y:S01]  /*0040*/  S2R R0, SR_CTAID.X ;  /* 0x0000000000007919 */ /* 0x000e220000002500 */
[----:B------:R-:W2:Y:S01]  /*0050*/  LDCU.64 UR4, c[0x0][0x358] ;  /* 0x00006b00ff0477ac */ /* 0x000ea20008000a00 */
[----:B0-----:R-:W-:Y:S01]  /*0060*/  IMAD R5, R0, UR6, R5 ;  /* 0x0000000600057c24 */ /* 0x001fe2000f8e0205 */
[----:B------:R-:W0:Y:S03]  /*0070*/  LDCU.64 UR6, c[0x0][0x380] ;  /* 0x00007000ff0677ac */ /* 0x000e260008000a00 */
[----:B-1----:R-:W-:-:S06]  /*0080*/  IMAD.WIDE R2, R5, 0x4, R2 ;  /* 0x0000000405027825 */ /* 0x002fcc00078e0202 */
[----:B--2---:R-:W2:Y:S01]  /*0090*/  LDG.E.CONSTANT R2, desc[UR4][R2.64] ;  /* 0x0000000402027981 */ /* 0x004ea2000c1e9900 */
[----:B------:R-:W-:Y:S01]  /*00a0*/  IMAD.MOV.U32 R7, RZ, RZ, 0xffff ;  /* 0x0000ffffff077424 */ /* 0x000fe200078e00ff */
[----:B0-----:R-:W-:-:S04]  /*00b0*/  IADD3 R4, P1, PT, R5, UR6, RZ ;  /* 0x0000000605047c10 */ /* 0x001fc8000ff3e0ff */
[----:B------:R-:W-:Y:S02]  /*00c0*/  LEA.HI.X.SX32 R5, R5, UR7, 0x1, P1 ;  /* 0x0000000705057c11 */ /* 0x000fe400088f0eff */
[----:B--2---:R-:W-:-:S04]  /*00d0*/  FSETP.GEU.AND P0, PT, R2, 0.5, PT ;  /* 0x3f0000000200780b */ /* 0x004fc80003f0e000 */
[----:B------:R-:W-:-:S05]  /*00e0*/  SEL R7, R7, 0x1, !P0 ;  /* 0x0000000107077807 */ /* 0x000fca0004000000 */
[----:B------:R-:W-:Y:S01]  /*00f0*/  STG.E.U8 desc[UR4][R4.64], R7 ;  /* 0x0000000704007986 */ /* 0x000fe2000c101104 */
[----:B------:R-:W-:Y:S05]  /*0100*/  EXIT ;  /* 0x000000000000794d */ /* 0x000fea0003800000 */
.L_x_16:
        /* <DEDUP_REMOVED lines=15> */
.L_x_25:


//--------------------- .nv.shared.reserved.0     --------------------------
	.section	.nv.shared.reserved.0,"aw",@nobits
	.weak		__nv_reservedSMEM_offset_0_alias
	.size		__nv_reservedSMEM_offset_0_alias, 0, 64
	.other		__nv_reservedSMEM_offset_0_alias,@"STO_CUDA_RESERVED_SHARED STV_DEFAULT"
__nv_reservedSMEM_offset_0_alias:
	.zero		0
	.zero		64


//--------------------- .nv.constant0._Z14update_latticeILb0ELb1EEvPaPKaS2_S2_PKffxx --------------------------
	.section	.nv.constant0._Z14update_latticeILb0ELb1EEvPaPKaS2_S2_PKffxx,"a",@progbits
	.sectionflags	@""
	.align	4
.nv.constant0._Z14update_latticeILb0ELb1EEvPaPKaS2_S2_PKffxx:
	.zero		960


//--------------------- .nv.constant0._Z14update_latticeILb1ELb1EEvPaPKaS2_S2_PKffxx --------------------------
	.section	.nv.constant0._Z14update_latticeILb1ELb1EEvPaPKaS2_S2_PKffxx,"a",@progbits
	.sectionflags	@""
	.align	4
.nv.constant0._Z14update_latticeILb1ELb1EEvPaPKaS2_S2_PKffxx:
	.zero		960


//--------------------- .nv.constant0._Z14update_latticeILb0ELb0EEvPaPKaS2_S2_PKffxx --------------------------
	.section	.nv.constant0._Z14update_latticeILb0ELb0EEvPaPKaS2_S2_PKffxx,"a",@progbits
	.sectionflags	@""
	.align	4
.nv.constant0._Z14update_latticeILb0ELb0EEvPaPKaS2_S2_PKffxx:
	.zero		960


//--------------------- .nv.constant0._Z14update_latticeILb1ELb0EEvPaPKaS2_S2_PKffxx --------------------------
	.section	.nv.constant0._Z14update_latticeILb1ELb0EEvPaPKaS2_S2_PKffxx,"a",@progbits
	.sectionflags	@""
	.align	4
.nv.constant0._Z14update_latticeILb1ELb0EEvPaPKaS2_S2_PKffxx:
	.zero		960


//--------------------- .nv.constant0._Z10init_spinsPaPKfxx --------------------------
	.section	.nv.constant0._Z10init_spinsPaPKfxx,"a",@progbits
	.sectionflags	@""
	.align	4
.nv.constant0._Z10init_spinsPaPKfxx:
	.zero		928


//--------------------- SYMBOLS --------------------------

	.type		.nv.reservedSmem.offset0,@object
	.size		.nv.reservedSmem.offset0,0x4
